	.target	sm_90a

	.elftype	@"ET_EXEC"


//--------------------- .note.nv.tkinfo           --------------------------
	.section	.note.nv.tkinfo,"",@"SHT_NOTE"
	.sectionflags	@"SHF_NOTE_NV_TKINFO"
	.tkinfo
        /*0018*/ 	.word	0x00000002
        /*0030*/ 	.string	""
        /*0030*/ 	.string	"ptxas"
        /*0030*/ 	.string	"Cuda compilation tools, release 13.0, V13.0.88"
        /*0030*/ 	.string	"Build cuda_13.0.r13.0/compiler.36424714_0"
        /*0030*/ 	.string	"-arch sm_90a -m 64 "



//--------------------- .note.nv.cuinfo           --------------------------
	.section	.note.nv.cuinfo,"",@"SHT_NOTE"
	.sectionflags	@"SHF_NOTE_NV_CUINFO"
        /*0018*/ 	.short	0x0002
        /*001a*/ 	.short	0x005a
        /*001c*/ 	.short	0x0082
	.zero		2


//--------------------- .nv.info                  --------------------------
	.section	.nv.info,"",@"SHT_CUDA_INFO"
	.align	4


	//----- nvinfo : EIATTR_REGCOUNT
	.align		4
        /*0000*/ 	.byte	0x04, 0x2f
        /*0002*/ 	.short	(.L_15 - .L_14)
	.align		4
.L_14:
        /*0004*/ 	.word	index@(_ZN7cutlass13device_kernelINS_4gemm6kernel13GemmUniversalIN4cute5tupleIJiiiiEEENS1_10collective13CollectiveMmaINS1_34MainloopSm90TmaGmmaWarpSpecializedILi9ENS5_IJNS4_1CILi1EEESB_SB_EEENS1_32KernelTmaWarpSpecializedPingpongEEENS5_IJNSA_ILi64EEENSA_ILi128EEESF_EEENS_10bfloat16_tENS5_IJSB_llEEESI_SJ_NS4_8TiledMMAINS4_8MMA_AtomIJNS4_4SM904GMMA28MMA_64x128x16_F32BF16BF16_SSILNSN_5MajorE1ELSP_1ELNSN_7ScaleInE1ELSQ_1EEEEEENS4_6LayoutISC_NS5_IJNSA_ILi0EEESU_SU_EEEEENS5_IJNS4_10UnderscoreESX_SX_EEEEENS4_13SM90_TMA_LOADENS4_14ComposedLayoutINS4_7SwizzleILi3ELi4ELi3EEENS4_18smem_ptr_flag_bitsILi16EEENST_INS5_IJSF_NSA_ILi8EEEEEENS5_IJSB_SF_EEEEEEEvNS4_8identityES10_S1A_vS1B_EENS_8epilogue10collective6detail29Sm90TmaWarpSpecializedAdapterINS1E_15DefaultEpilogueISI_NS5_IJlSB_lEEES1I_NS1D_6thread17LinearCombinationISI_Li1EffLNS1J_9ScaleType4KindE0ELNS_15FloatRoundStyleE2ESI_EENS1_15EpilogueDefaultEEEEEvvEEEEvNT_6ParamsE)
        /*0008*/ 	.word	0x000000a8


	//----- nvinfo : EIATTR_FRAME_SIZE
	.align		4
.L_15:
        /*000c*/ 	.byte	0x04, 0x11
        /*000e*/ 	.short	(.L_17 - .L_16)
	.align		4
.L_16:
        /*0010*/ 	.word	index@(_ZN7cutlass13device_kernelINS_4gemm6kernel13GemmUniversalIN4cute5tupleIJiiiiEEENS1_10collective13CollectiveMmaINS1_34MainloopSm90TmaGmmaWarpSpecializedILi9ENS5_IJNS4_1CILi1EEESB_SB_EEENS1_32KernelTmaWarpSpecializedPingpongEEENS5_IJNSA_ILi64EEENSA_ILi128EEESF_EEENS_10bfloat16_tENS5_IJSB_llEEESI_SJ_NS4_8TiledMMAINS4_8MMA_AtomIJNS4_4SM904GMMA28MMA_64x128x16_F32BF16BF16_SSILNSN_5MajorE1ELSP_1ELNSN_7ScaleInE1ELSQ_1EEEEEENS4_6LayoutISC_NS5_IJNSA_ILi0EEESU_SU_EEEEENS5_IJNS4_10UnderscoreESX_SX_EEEEENS4_13SM90_TMA_LOADENS4_14ComposedLayoutINS4_7SwizzleILi3ELi4ELi3EEENS4_18smem_ptr_flag_bitsILi16EEENST_INS5_IJSF_NSA_ILi8EEEEEENS5_IJSB_SF_EEEEEEEvNS4_8identityES10_S1A_vS1B_EENS_8epilogue10collective6detail29Sm90TmaWarpSpecializedAdapterINS1E_15DefaultEpilogueISI_NS5_IJlSB_lEEES1I_NS1D_6thread17LinearCombinationISI_Li1EffLNS1J_9ScaleType4KindE0ELNS_15FloatRoundStyleE2ESI_EENS1_15EpilogueDefaultEEEEEvvEEEEvNT_6ParamsE)
        /*0014*/ 	.word	0x00000008


	//----- nvinfo : EIATTR_MIN_STACK_SIZE
	.align		4
.L_17:
        /*0018*/ 	.byte	0x04, 0x12
        /*001a*/ 	.short	(.L_19 - .L_18)
	.align		4
.L_18:
        /*001c*/ 	.word	index@(_ZN7cutlass13device_kernelINS_4gemm6kernel13GemmUniversalIN4cute5tupleIJiiiiEEENS1_10collective13CollectiveMmaINS1_34MainloopSm90TmaGmmaWarpSpecializedILi9ENS5_IJNS4_1CILi1EEESB_SB_EEENS1_32KernelTmaWarpSpecializedPingpongEEENS5_IJNSA_ILi64EEENSA_ILi128EEESF_EEENS_10bfloat16_tENS5_IJSB_llEEESI_SJ_NS4_8TiledMMAINS4_8MMA_AtomIJNS4_4SM904GMMA28MMA_64x128x16_F32BF16BF16_SSILNSN_5MajorE1ELSP_1ELNSN_7ScaleInE1ELSQ_1EEEEEENS4_6LayoutISC_NS5_IJNSA_ILi0EEESU_SU_EEEEENS5_IJNS4_10UnderscoreESX_SX_EEEEENS4_13SM90_TMA_LOADENS4_14ComposedLayoutINS4_7SwizzleILi3ELi4ELi3EEENS4_18smem_ptr_flag_bitsILi16EEENST_INS5_IJSF_NSA_ILi8EEEEEENS5_IJSB_SF_EEEEEEEvNS4_8identityES10_S1A_vS1B_EENS_8epilogue10collective6detail29Sm90TmaWarpSpecializedAdapterINS1E_15DefaultEpilogueISI_NS5_IJlSB_lEEES1I_NS1D_6thread17LinearCombinationISI_Li1EffLNS1J_9ScaleType4KindE0ELNS_15FloatRoundStyleE2ESI_EENS1_15EpilogueDefaultEEEEEvvEEEEvNT_6ParamsE)
        /*0020*/ 	.word	0x00000008
.L_19:


//--------------------- .nv.compat                --------------------------
	.section	.nv.compat,"",@"SHT_CUDA_COMPAT_INFO"
	.align	4
        /*0000*/ 	.byte	0x02, 0x09, 0x01, 0x00, 0x02, 0x02, 0x04, 0x00, 0x02, 0x05, 0x05, 0x00, 0x03, 0x07, 0x01, 0x01
        /*0010*/ 	.byte	0x02, 0x03, 0x01, 0x00, 0x02, 0x06, 0x01, 0x00, 0x04, 0x0b, 0x08, 0x00, 0x00, 0x00, 0x00, 0x00
        /*0020*/ 	.byte	0x00, 0x00, 0x00, 0x00


//--------------------- .nv.info._ZN7cutlass13device_kernelINS_4gemm6kernel13GemmUniversalIN4cute5tupleIJiiiiEEENS1_10collective13CollectiveMmaINS1_34MainloopSm90TmaGmmaWarpSpecializedILi9ENS5_IJNS4_1CILi1EEESB_SB_EEENS1_32KernelTmaWarpSpecializedPingpongEEENS5_IJNSA_ILi64EEENSA_ILi128EEESF_EEENS_10bfloat16_tENS5_IJSB_llEEESI_SJ_NS4_8TiledMMAINS4_8MMA_AtomIJNS4_4SM904GMMA28MMA_64x128x16_F32BF16BF16_SSILNSN_5MajorE1ELSP_1ELNSN_7ScaleInE1ELSQ_1EEEEEENS4_6LayoutISC_NS5_IJNSA_ILi0EEESU_SU_EEEEENS5_IJNS4_10UnderscoreESX_SX_EEEEENS4_13SM90_TMA_LOADENS4_14ComposedLayoutINS4_7SwizzleILi3ELi4ELi3EEENS4_18smem_ptr_flag_bitsILi16EEENST_INS5_IJSF_NSA_ILi8EEEEEENS5_IJSB_SF_EEEEEEEvNS4_8identityES10_S1A_vS1B_EENS_8epilogue10collective6detail29Sm90TmaWarpSpecializedAdapterINS1E_15DefaultEpilogueISI_NS5_IJlSB_lEEES1I_NS1D_6thread17LinearCombinationISI_Li1EffLNS1J_9ScaleType4KindE0ELNS_15FloatRoundStyleE2ESI_EENS1_15EpilogueDefaultEEEEEvvEEEEvNT_6ParamsE --------------------------
	.section	.nv.info._ZN7cutlass13device_kernelINS_4gemm6kernel13GemmUniversalIN4cute5tupleIJiiiiEEENS1_10collective13CollectiveMmaINS1_34MainloopSm90TmaGmmaWarpSpecializedILi9ENS5_IJNS4_1CILi1EEESB_SB_EEENS1_32KernelTmaWarpSpecializedPingpongEEENS5_IJNSA_ILi64EEENSA_ILi128EEESF_EEENS_10bfloat16_tENS5_IJSB_llEEESI_SJ_NS4_8TiledMMAINS4_8MMA_AtomIJNS4_4SM904GMMA28MMA_64x128x16_F32BF16BF16_SSILNSN_5MajorE1ELSP_1ELNSN_7ScaleInE1ELSQ_1EEEEEENS4_6LayoutISC_NS5_IJNSA_ILi0EEESU_SU_EEEEENS5_IJNS4_10UnderscoreESX_SX_EEEEENS4_13SM90_TMA_LOADENS4_14ComposedLayoutINS4_7SwizzleILi3ELi4ELi3EEENS4_18smem_ptr_flag_bitsILi16EEENST_INS5_IJSF_NSA_ILi8EEEEEENS5_IJSB_SF_EEEEEEEvNS4_8identityES10_S1A_vS1B_EENS_8epilogue10collective6detail29Sm90TmaWarpSpecializedAdapterINS1E_15DefaultEpilogueISI_NS5_IJlSB_lEEES1I_NS1D_6thread17LinearCombinationISI_Li1EffLNS1J_9ScaleType4KindE0ELNS_15FloatRoundStyleE2ESI_EENS1_15EpilogueDefaultEEEEEvvEEEEvNT_6ParamsE,"",@"SHT_CUDA_INFO"
	.sectionflags	@""
	.align	4


	//----- nvinfo : EIATTR_CUDA_API_VERSION
	.align		4
        /*0000*/ 	.byte	0x04, 0x37
        /*0002*/ 	.short	(.L_21 - .L_20)
.L_20:
        /*0004*/ 	.word	0x00000082


	//----- nvinfo : EIATTR_KPARAM_INFO
	.align		4
.L_21:
        /*0008*/ 	.byte	0x04, 0x17
        /*000a*/ 	.short	(.L_23 - .L_22)
.L_22:
        /*000c*/ 	.word	0x00000000
        /*0010*/ 	.short	0x0000
        /*0012*/ 	.short	0x0070
        /*0014*/ 	.byte	0x00, 0xf0, 0x01, 0x10


	//----- nvinfo : EIATTR_SPARSE_MMA_MASK
	.align		4
.L_23:
        /*0018*/ 	.byte	0x03, 0x50
        /*001a*/ 	.short	0x0000


	//----- nvinfo : EIATTR_MAXREG_COUNT
	.align		4
        /*001c*/ 	.byte	0x03, 0x1b
        /*001e*/ 	.short	0x00a8


	//----- nvinfo : EIATTR_NUM_BARRIERS
	.align		4
        /*0020*/ 	.byte	0x02, 0x4c
        /*0022*/ 	.byte	0x01
	.zero		1


	//----- nvinfo : EIATTR_EXTERNS
	.align		4
        /*0024*/ 	.byte	0x04, 0x0f
        /*0026*/ 	.short	(.L_25 - .L_24)


	//   ....[0]....
	.align		4
.L_24:
        /*0028*/ 	.word	index@(__assertfail)


	//----- nvinfo : EIATTR_ANNOTATIONS
	.align		4
.L_25:
        /*002c*/ 	.byte	0x04, 0x55
        /*002e*/ 	.short	(.L_27 - .L_26)


	//   ....[0]....
.L_26:
        /*0030*/ 	.word	0x00000001
        /*0034*/ 	.byte	0xa0, 0x0b, 0x00, 0x00, 0x01, 0x00, 0x00, 0x00, 0xc0, 0x12, 0x00, 0x00, 0x01, 0x00, 0x00, 0x00
        /*0044*/ 	.byte	0x80, 0x61, 0x00, 0x00, 0x01, 0x00, 0x00, 0x00, 0xb0, 0x6d, 0x00, 0x00


	//----- nvinfo : EIATTR_MERCURY_ISA_VERSION
	.align		4
.L_27:
        /*0050*/ 	.byte	0x03, 0x5f
        /*0052*/ 	.short	0x0101


	//----- nvinfo : EIATTR_INT_WARP_WIDE_INSTR_OFFSETS
	.align		4
        /*0054*/ 	.byte	0x04, 0x31
        /*0056*/ 	.short	(.L_29 - .L_28)


	//   ....[0]....
.L_28:
        /*0058*/ 	.word	0x000004c0


	//   ....[1]....
        /*005c*/ 	.word	0x000004e0


	//   ....[2]....
        /*0060*/ 	.word	0x00000560


	//   ....[3]....
        /*0064*/ 	.word	0x00000570


	//   ....[4]....
        /*0068*/ 	.word	0x00000580


	//   ....[5]....
        /*006c*/ 	.word	0x000005a0


	//   ....[6]....
        /*0070*/ 	.word	0x00000630


	//   ....[7]....
        /*0074*/ 	.word	0x00000650


	//----- nvinfo : EIATTR_COOP_GROUP_MASK_REGIDS
	.align		4
.L_29:
        /*0078*/ 	.byte	0x04, 0x29
        /*007a*/ 	.short	(.L_31 - .L_30)


	//   ....[0]....
.L_30:
        /*007c*/ 	.word	0xffffffff


	//   ....[1]....
        /*0080*/ 	.word	0xffffffff


	//   ....[2]....
        /*0084*/ 	.word	0xffffffff


	//   ....[3]....
        /*0088*/ 	.word	0xffffffff


	//   ....[4]....
        /*008c*/ 	.word	0xffffffff


	//   ....[5]....
        /*0090*/ 	.word	0xffffffff


	//----- nvinfo : EIATTR_COOP_GROUP_INSTR_OFFSETS
	.align		4
.L_31:
        /*0094*/ 	.byte	0x04, 0x28
        /*0096*/ 	.short	(.L_33 - .L_32)


	//   ....[0]....
.L_32:
        /*0098*/ 	.word	0x00000070


	//   ....[1]....
        /*009c*/ 	.word	0x00000080


	//   ....[2]....
        /*00a0*/ 	.word	0x00000140


	//   ....[3]....
        /*00a4*/ 	.word	0x000003a0


	//   ....[4]....
        /*00a8*/ 	.word	0x000003e0


	//   ....[5]....
        /*00ac*/ 	.word	0x00000420


	//----- nvinfo : EIATTR_REG_RECONFIG
	.align		4
.L_33:
        /*00b0*/ 	.byte	0x01, 0x54
	.zero		2


	//----- nvinfo : EIATTR_SYSCALL_OFFSETS
	.align		4
        /*00b4*/ 	.byte	0x04, 0x46
        /*00b6*/ 	.short	(.L_35 - .L_34)


	//   ....[0]....
.L_34:
        /*00b8*/ 	.word	0x00001740


	//----- nvinfo : EIATTR_MBARRIER_INSTR_OFFSETS
	.align		4
.L_35:
        /*00bc*/ 	.byte	0x04, 0x39
        /*00be*/ 	.short	(.L_37 - .L_36)


	//   ....[0]....
.L_36:
        /*00c0*/ 	.word	0x00000260
        /*00c4*/ 	.word	0x000000ff
        /*00c8*/ 	.word	0x00000000
        /*00cc*/ 	.short	0x0100
        /*00ce*/ 	.byte	0x08
	.zero		1


	//   ....[1]....
        /*00d0*/ 	.word	0x00000270
        /*00d4*/ 	.word	0x000000ff
        /*00d8*/ 	.word	0x00000048
        /*00dc*/ 	.short	0x0100
        /*00de*/ 	.byte	0x08
	.zero		1


	//   ....[2]....
        /*00e0*/ 	.word	0x00000280
        /*00e4*/ 	.word	0x000000ff
        /*00e8*/ 	.word	0x00000008
        /*00ec*/ 	.short	0x0100
        /*00ee*/ 	.byte	0x08
	.zero		1


	//   ....[3]....
        /*00f0*/ 	.word	0x00000290
        /*00f4*/ 	.word	0x000000ff
        /*00f8*/ 	.word	0x00000050
        /*00fc*/ 	.short	0x0100
        /*00fe*/ 	.byte	0x08
	.zero		1


	//   ....[4]....
        /*0100*/ 	.word	0x000002a0
        /*0104*/ 	.word	0x000000ff
        /*0108*/ 	.word	0x00000010
        /*010c*/ 	.short	0x0100
        /*010e*/ 	.byte	0x08
	.zero		1


	//   ....[5]....
        /*0110*/ 	.word	0x000002b0
        /*0114*/ 	.word	0x000000ff
        /*0118*/ 	.word	0x00000058
        /*011c*/ 	.short	0x0100
        /*011e*/ 	.byte	0x08
	.zero		1


	//   ....[6]....
        /*0120*/ 	.word	0x000002c0
        /*0124*/ 	.word	0x000000ff
        /*0128*/ 	.word	0x00000018
        /*012c*/ 	.short	0x0100
        /*012e*/ 	.byte	0x08
	.zero		1


	//   ....[7]....
        /*0130*/ 	.word	0x000002d0
        /*0134*/ 	.word	0x000000ff
        /*0138*/ 	.word	0x00000060
        /*013c*/ 	.short	0x0100
        /*013e*/ 	.byte	0x08
	.zero		1


	//   ....[8]....
        /*0140*/ 	.word	0x000002e0
        /*0144*/ 	.word	0x000000ff
        /*0148*/ 	.word	0x00000020
        /*014c*/ 	.short	0x0100
        /*014e*/ 	.byte	0x08
	.zero		1


	//   ....[9]....
        /*0150*/ 	.word	0x000002f0
        /*0154*/ 	.word	0x000000ff
        /*0158*/ 	.word	0x00000068
        /*015c*/ 	.short	0x0100
        /*015e*/ 	.byte	0x08
	.zero		1


	//   ....[10]....
        /*0160*/ 	.word	0x00000300
        /*0164*/ 	.word	0x000000ff
        /*0168*/ 	.word	0x00000028
        /*016c*/ 	.short	0x0100
        /*016e*/ 	.byte	0x08
	.zero		1


	//   ....[11]....
        /*0170*/ 	.word	0x00000310
        /*0174*/ 	.word	0x000000ff
        /*0178*/ 	.word	0x00000070
        /*017c*/ 	.short	0x0100
        /*017e*/ 	.byte	0x08
	.zero		1


	//   ....[12]....
        /*0180*/ 	.word	0x00000320
        /*0184*/ 	.word	0x000000ff
        /*0188*/ 	.word	0x00000030
        /*018c*/ 	.short	0x0100
        /*018e*/ 	.byte	0x08
	.zero		1


	//   ....[13]....
        /*0190*/ 	.word	0x00000330
        /*0194*/ 	.word	0x000000ff
        /*0198*/ 	.word	0x00000078
        /*019c*/ 	.short	0x0100
        /*019e*/ 	.byte	0x08
	.zero		1


	//   ....[14]....
        /*01a0*/ 	.word	0x00000340
        /*01a4*/ 	.word	0x000000ff
        /*01a8*/ 	.word	0x00000038
        /*01ac*/ 	.short	0x0100
        /*01ae*/ 	.byte	0x08
	.zero		1


	//   ....[15]....
        /*01b0*/ 	.word	0x00000350
        /*01b4*/ 	.word	0x000000ff
        /*01b8*/ 	.word	0x00000080
        /*01bc*/ 	.short	0x0100
        /*01be*/ 	.byte	0x08
	.zero		1


	//   ....[16]....
        /*01c0*/ 	.word	0x00000360
        /*01c4*/ 	.word	0x000000ff
        /*01c8*/ 	.word	0x00000040
        /*01cc*/ 	.short	0x0100
        /*01ce*/ 	.byte	0x08
	.zero		1


	//   ....[17]....
        /*01d0*/ 	.word	0x00000370
        /*01d4*/ 	.word	0x000000ff
        /*01d8*/ 	.word	0x00000088
        /*01dc*/ 	.short	0x0100
        /*01de*/ 	.byte	0x08
	.zero		1


	//   ....[18]....
        /*01e0*/ 	.word	0x00000690
        /*01e4*/ 	.word	0x000000ff
        /*01e8*/ 	.word	0x000000c0
        /*01ec*/ 	.short	0x0100
        /*01ee*/ 	.byte	0x08
	.zero		1


	//   ....[19]....
        /*01f0*/ 	.word	0x00000700
        /*01f4*/ 	.word	0x000000ff
        /*01f8*/ 	.word	0x000000c8
        /*01fc*/ 	.short	0x0100
        /*01fe*/ 	.byte	0x08
	.zero		1


	//   ....[20]....
        /*0200*/ 	.word	0x00000720
        /*0204*/ 	.word	0x000000ff
        /*0208*/ 	.word	0x000000a0
        /*020c*/ 	.short	0x0100
        /*020e*/ 	.byte	0x09
	.zero		1


	//   ....[21]....
        /*0210*/ 	.word	0x00000730
        /*0214*/ 	.word	0x000000ff
        /*0218*/ 	.word	0x000000a8
        /*021c*/ 	.short	0x0100
        /*021e*/ 	.byte	0x09
	.zero		1


	//   ....[22]....
        /*0220*/ 	.word	0x00000740
        /*0224*/ 	.word	0x000000ff
        /*0228*/ 	.word	0x000000b0
        /*022c*/ 	.short	0x0100
        /*022e*/ 	.byte	0x09
	.zero		1


	//   ....[23]....
        /*0230*/ 	.word	0x00000750
        /*0234*/ 	.word	0x000000ff
        /*0238*/ 	.word	0x000000b8
        /*023c*/ 	.short	0x0100
        /*023e*/ 	.byte	0x09
	.zero		1


	//   ....[24]....
        /*0240*/ 	.word	0x00001600
        /*0244*/ 	.word	0x000000ff
        /*0248*/ 	.word	0xfffffff8
        /*024c*/ 	.short	0x010a
        /*024e*/ 	.byte	0x2b
	.zero		1


	//   ....[25]....
        /*0250*/ 	.word	0x000017c0
        /*0254*/ 	.word	0x00000003
        /*0258*/ 	.word	0x00000000
        /*025c*/ 	.short	0x010a
        /*025e*/ 	.byte	0x3f
	.zero		1


	//   ....[26]....
        /*0260*/ 	.word	0x00001820
        /*0264*/ 	.word	0x00000003
        /*0268*/ 	.word	0x00000000
        /*026c*/ 	.short	0x010a
        /*026e*/ 	.byte	0x3f
	.zero		1


	//   ....[27]....
        /*0270*/ 	.word	0x00001b70
        /*0274*/ 	.word	0x000000ff
        /*0278*/ 	.word	0x00000000
        /*027c*/ 	.short	0x010a
        /*027e*/ 	.byte	0x04
	.zero		1


	//   ....[28]....
        /*0280*/ 	.word	0x00001bb0
        /*0284*/ 	.word	0x000000ff
        /*0288*/ 	.word	0x00000000
        /*028c*/ 	.short	0x010a
        /*028e*/ 	.byte	0x04
	.zero		1


	//   ....[29]....
        /*0290*/ 	.word	0x00001e10
        /*0294*/ 	.word	0x000000ff
        /*0298*/ 	.word	0x00000000
        /*029c*/ 	.short	0x0101
        /*029e*/ 	.byte	0x04
	.zero		1


	//   ....[30]....
        /*02a0*/ 	.word	0x00001f10
        /*02a4*/ 	.word	0x00000003
        /*02a8*/ 	.word	0x00000000
        /*02ac*/ 	.short	0x0101
        /*02ae*/ 	.byte	0x2e
	.zero		1


	//   ....[31]....
        /*02b0*/ 	.word	0x00001fe0
        /*02b4*/ 	.word	0x000000ff
        /*02b8*/ 	.word	0x00000000
        /*02bc*/ 	.short	0x0101
        /*02be*/ 	.byte	0x06
	.zero		1


	//   ....[32]....
        /*02c0*/ 	.word	0x00002050
        /*02c4*/ 	.word	0x000000ff
        /*02c8*/ 	.word	0x00000008
        /*02cc*/ 	.short	0x010a
        /*02ce*/ 	.byte	0x2b
	.zero		1


	//   ....[33]....
        /*02d0*/ 	.word	0x000061c0
        /*02d4*/ 	.word	0x00000000
        /*02d8*/ 	.word	0x00000000
        /*02dc*/ 	.short	0x0101
        /*02de*/ 	.byte	0x2e
	.zero		1


	//   ....[34]....
        /*02e0*/ 	.word	0x00006ad0
        /*02e4*/ 	.word	0x0000000b
        /*02e8*/ 	.word	0x00000048
        /*02ec*/ 	.short	0x010a
        /*02ee*/ 	.byte	0x3f
	.zero		1


	//   ....[35]....
        /*02f0*/ 	.word	0x00006ee0
        /*02f4*/ 	.word	0x00000006
        /*02f8*/ 	.word	0x000000c8
        /*02fc*/ 	.short	0x0101
        /*02fe*/ 	.byte	0x3f
	.zero		1


	//   ....[36]....
        /*0300*/ 	.word	0x00007600
        /*0304*/ 	.word	0x00000007
        /*0308*/ 	.word	0x00000000
        /*030c*/ 	.short	0x010a
        /*030e*/ 	.byte	0x3f
	.zero		1


	//   ....[37]....
        /*0310*/ 	.word	0x00007680
        /*0314*/ 	.word	0x00000006
        /*0318*/ 	.word	0x00000000
        /*031c*/ 	.short	0x010a
        /*031e*/ 	.byte	0x3f
	.zero		1


	//   ....[38]....
        /*0320*/ 	.word	0x00007710
        /*0324*/ 	.word	0x00000007
        /*0328*/ 	.word	0x00000000
        /*032c*/ 	.short	0x010a
        /*032e*/ 	.byte	0x3f
	.zero		1


	//   ....[39]....
        /*0330*/ 	.word	0x000077a0
        /*0334*/ 	.word	0x00000006
        /*0338*/ 	.word	0x00000000
        /*033c*/ 	.short	0x010a
        /*033e*/ 	.byte	0x3f
	.zero		1


	//   ....[40]....
        /*0340*/ 	.word	0x00007830
        /*0344*/ 	.word	0x00000007
        /*0348*/ 	.word	0x00000000
        /*034c*/ 	.short	0x010a
        /*034e*/ 	.byte	0x3f
	.zero		1


	//   ....[41]....
        /*0350*/ 	.word	0x000078c0
        /*0354*/ 	.word	0x00000006
        /*0358*/ 	.word	0x00000000
        /*035c*/ 	.short	0x010a
        /*035e*/ 	.byte	0x3f
	.zero		1


	//   ....[42]....
        /*0360*/ 	.word	0x00007950
        /*0364*/ 	.word	0x00000007
        /*0368*/ 	.word	0x00000000
        /*036c*/ 	.short	0x010a
        /*036e*/ 	.byte	0x3f
	.zero		1


	//   ....[43]....
        /*0370*/ 	.word	0x000079e0
        /*0374*/ 	.word	0x00000006
        /*0378*/ 	.word	0x00000000
        /*037c*/ 	.short	0x010a
        /*037e*/ 	.byte	0x3f
	.zero		1


	//   ....[44]....
        /*0380*/ 	.word	0x00007a70
        /*0384*/ 	.word	0x00000005
        /*0388*/ 	.word	0x00000000
        /*038c*/ 	.short	0x010a
        /*038e*/ 	.byte	0x3f
	.zero		1


	//   ....[45]....
        /*0390*/ 	.word	0x00007ae0
        /*0394*/ 	.word	0x00000003
        /*0398*/ 	.word	0xfffffff8
        /*039c*/ 	.short	0x010a
        /*039e*/ 	.byte	0x3f
	.zero		1


	//   ....[46]....
        /*03a0*/ 	.word	0x00007b30
        /*03a4*/ 	.word	0x00000003
        /*03a8*/ 	.word	0x00000000
        /*03ac*/ 	.short	0x010a
        /*03ae*/ 	.byte	0x3f
	.zero		1


	//   ....[47]....
        /*03b0*/ 	.word	0x00007b90
        /*03b4*/ 	.word	0x00000004
        /*03b8*/ 	.word	0x00000000
        /*03bc*/ 	.short	0x010a
        /*03be*/ 	.byte	0x3f
	.zero		1


	//   ....[48]....
        /*03c0*/ 	.word	0x00007bf0
        /*03c4*/ 	.word	0x00000003
        /*03c8*/ 	.word	0x00000008
        /*03cc*/ 	.short	0x010a
        /*03ce*/ 	.byte	0x3f
	.zero		1


	//   ....[49]....
        /*03d0*/ 	.word	0x00007cc0
        /*03d4*/ 	.word	0x0000000b
        /*03d8*/ 	.word	0x00000048
        /*03dc*/ 	.short	0x010a
        /*03de*/ 	.byte	0x3f
	.zero		1


	//   ....[50]....
        /*03e0*/ 	.word	0x00007d90
        /*03e4*/ 	.word	0x00000007
        /*03e8*/ 	.word	0x00000000
        /*03ec*/ 	.short	0x010a
        /*03ee*/ 	.byte	0x3f
	.zero		1


	//   ....[51]....
        /*03f0*/ 	.word	0x00007de0
        /*03f4*/ 	.word	0x00000006
        /*03f8*/ 	.word	0x00000000
        /*03fc*/ 	.short	0x010a
        /*03fe*/ 	.byte	0x3f
	.zero		1


	//   ....[52]....
        /*0400*/ 	.word	0x00007e30
        /*0404*/ 	.word	0x00000007
        /*0408*/ 	.word	0x00000000
        /*040c*/ 	.short	0x010a
        /*040e*/ 	.byte	0x3f
	.zero		1


	//   ....[53]....
        /*0410*/ 	.word	0x00007e80
        /*0414*/ 	.word	0x00000006
        /*0418*/ 	.word	0x00000000
        /*041c*/ 	.short	0x010a
        /*041e*/ 	.byte	0x3f
	.zero		1


	//   ....[54]....
        /*0420*/ 	.word	0x00007ed0
        /*0424*/ 	.word	0x00000007
        /*0428*/ 	.word	0x00000000
        /*042c*/ 	.short	0x010a
        /*042e*/ 	.byte	0x3f
	.zero		1


	//   ....[55]....
        /*0430*/ 	.word	0x00007f20
        /*0434*/ 	.word	0x00000006
        /*0438*/ 	.word	0x00000000
        /*043c*/ 	.short	0x010a
        /*043e*/ 	.byte	0x3f
	.zero		1


	//   ....[56]....
        /*0440*/ 	.word	0x00007f70
        /*0444*/ 	.word	0x00000007
        /*0448*/ 	.word	0x00000000
        /*044c*/ 	.short	0x010a
        /*044e*/ 	.byte	0x3f
	.zero		1


	//   ....[57]....
        /*0450*/ 	.word	0x00007fc0
        /*0454*/ 	.word	0x00000006
        /*0458*/ 	.word	0x00000000
        /*045c*/ 	.short	0x010a
        /*045e*/ 	.byte	0x3f
	.zero		1


	//----- nvinfo : EIATTR_NUM_MBARRIERS
	.align		4
.L_37:
        /*0460*/ 	.byte	0x03, 0x38
        /*0462*/ 	.short	0x0018


	//----- nvinfo : EIATTR_EXIT_INSTR_OFFSETS
	.align		4
        /*0464*/ 	.byte	0x04, 0x1c
        /*0466*/ 	.short	(.L_39 - .L_38)


	//   ....[0]....
.L_38:
        /*0468*/ 	.word	0x00001250


	//   ....[1]....
        /*046c*/ 	.word	0x000012b0


	//   ....[2]....
        /*0470*/ 	.word	0x000067e0


	//   ....[3]....
        /*0474*/ 	.word	0x00006810


	//   ....[4]....
        /*0478*/ 	.word	0x00007ac0


	//----- nvinfo : EIATTR_MAX_THREADS
	.align		4
.L_39:
        /*047c*/ 	.byte	0x04, 0x05
        /*047e*/ 	.short	(.L_41 - .L_40)
.L_40:
        /*0480*/ 	.word	0x00000180
        /*0484*/ 	.word	0x00000001
        /*0488*/ 	.word	0x00000001


	//----- nvinfo : EIATTR_CRS_STACK_SIZE
	.align		4
.L_41:
        /*048c*/ 	.byte	0x04, 0x1e
        /*048e*/ 	.short	(.L_43 - .L_42)
.L_42:
        /*0490*/ 	.word	0x00000000


	//----- nvinfo : EIATTR_CBANK_PARAM_SIZE
	.align		4
.L_43:
        /*0494*/ 	.byte	0x03, 0x19
        /*0496*/ 	.short	0x0470


	//----- nvinfo : EIATTR_PARAM_CBANK
	.align		4
        /*0498*/ 	.byte	0x04, 0x0a
        /*049a*/ 	.short	(.L_45 - .L_44)
	.align		4
.L_44:
        /*049c*/ 	.word	index@(.nv.constant0._ZN7cutlass13device_kernelINS_4gemm6kernel13GemmUniversalIN4cute5tupleIJiiiiEEENS1_10collective13CollectiveMmaINS1_34MainloopSm90TmaGmmaWarpSpecializedILi9ENS5_IJNS4_1CILi1EEESB_SB_EEENS1_32KernelTmaWarpSpecializedPingpongEEENS5_IJNSA_ILi64EEENSA_ILi128EEESF_EEENS_10bfloat16_tENS5_IJSB_llEEESI_SJ_NS4_8TiledMMAINS4_8MMA_AtomIJNS4_4SM904GMMA28MMA_64x128x16_F32BF16BF16_SSILNSN_5MajorE1ELSP_1ELNSN_7ScaleInE1ELSQ_1EEEEEENS4_6LayoutISC_NS5_IJNSA_ILi0EEESU_SU_EEEEENS5_IJNS4_10UnderscoreESX_SX_EEEEENS4_13SM90_TMA_LOADENS4_14ComposedLayoutINS4_7SwizzleILi3ELi4ELi3EEENS4_18smem_ptr_flag_bitsILi16EEENST_INS5_IJSF_NSA_ILi8EEEEEENS5_IJSB_SF_EEEEEEEvNS4_8identityES10_S1A_vS1B_EENS_8epilogue10collective6detail29Sm90TmaWarpSpecializedAdapterINS1E_15DefaultEpilogueISI_NS5_IJlSB_lEEES1I_NS1D_6thread17LinearCombinationISI_Li1EffLNS1J_9ScaleType4KindE0ELNS_15FloatRoundStyleE2ESI_EENS1_15EpilogueDefaultEEEEEvvEEEEvNT_6ParamsE)
        /*04a0*/ 	.short	0x0210
        /*04a2*/ 	.short	0x0470


	//----- nvinfo : EIATTR_SW_WAR
	.align		4
.L_45:
        /*04a4*/ 	.byte	0x04, 0x36
        /*04a6*/ 	.short	(.L_47 - .L_46)
.L_46:
        /*04a8*/ 	.word	0x00000008
.L_47:


//--------------------- .nv.callgraph             --------------------------
	.section	.nv.callgraph,"",@"SHT_CUDA_CALLGRAPH"
	.align	4
	.sectionentsize	8
	.align		4
        /*0000*/ 	.word	0x00000000
	.align		4
        /*0004*/ 	.word	0xffffffff
	.align		4
        /*0008*/ 	.word	index@(_ZN7cutlass13device_kernelINS_4gemm6kernel13GemmUniversalIN4cute5tupleIJiiiiEEENS1_10collective13CollectiveMmaINS1_34MainloopSm90TmaGmmaWarpSpecializedILi9ENS5_IJNS4_1CILi1EEESB_SB_EEENS1_32KernelTmaWarpSpecializedPingpongEEENS5_IJNSA_ILi64EEENSA_ILi128EEESF_EEENS_10bfloat16_tENS5_IJSB_llEEESI_SJ_NS4_8TiledMMAINS4_8MMA_AtomIJNS4_4SM904GMMA28MMA_64x128x16_F32BF16BF16_SSILNSN_5MajorE1ELSP_1ELNSN_7ScaleInE1ELSQ_1EEEEEENS4_6LayoutISC_NS5_IJNSA_ILi0EEESU_SU_EEEEENS5_IJNS4_10UnderscoreESX_SX_EEEEENS4_13SM90_TMA_LOADENS4_14ComposedLayoutINS4_7SwizzleILi3ELi4ELi3EEENS4_18smem_ptr_flag_bitsILi16EEENST_INS5_IJSF_NSA_ILi8EEEEEENS5_IJSB_SF_EEEEEEEvNS4_8identityES10_S1A_vS1B_EENS_8epilogue10collective6detail29Sm90TmaWarpSpecializedAdapterINS1E_15DefaultEpilogueISI_NS5_IJlSB_lEEES1I_NS1D_6thread17LinearCombinationISI_Li1EffLNS1J_9ScaleType4KindE0ELNS_15FloatRoundStyleE2ESI_EENS1_15EpilogueDefaultEEEEEvvEEEEvNT_6ParamsE)
	.align		4
        /*000c*/ 	.word	index@(__assertfail)
	.align		4
        /*0010*/ 	.word	0x00000000
	.align		4
        /*0014*/ 	.word	0xfffffffe
	.align		4
        /*0018*/ 	.word	0x00000000
	.align		4
        /*001c*/ 	.word	0xfffffffd
	.align		4
        /*0020*/ 	.word	0x00000000
	.align		4
        /*0024*/ 	.word	0xfffffffc


//--------------------- .nv.constant4             --------------------------
	.section	.nv.constant4,"a",@progbits
	.align	8
	.align		8
.nv.constant4:
        /*0000*/ 	.dword	__assertfail
	.align		8
        /*0008*/ 	.dword	__unnamed_1
	.align		8
        /*0010*/ 	.dword	_ZN40_INTERNAL_367b7283_4_k_cu_22e4b190_182804cuda3std3__45__cpo5beginE
	.align		8
        /*0018*/ 	.dword	_ZN40_INTERNAL_367b7283_4_k_cu_22e4b190_182804cuda3std3__45__cpo3endE
	.align		8
        /*0020*/ 	.dword	_ZN40_INTERNAL_367b7283_4_k_cu_22e4b190_182804cuda3std3__45__cpo6cbeginE
	.align		8
        /*0028*/ 	.dword	_ZN40_INTERNAL_367b7283_4_k_cu_22e4b190_182804cuda3std3__45__cpo4cendE
	.align		8
        /*0030*/ 	.dword	_ZN40_INTERNAL_367b7283_4_k_cu_22e4b190_182804cuda3std3__442_GLOBAL__N__367b7283_4_k_cu_22e4b190_182806ignoreE
	.align		8
        /*0038*/ 	.dword	_ZN40_INTERNAL_367b7283_4_k_cu_22e4b190_182804cuda3std3__419piecewise_constructE
	.align		8
        /*0040*/ 	.dword	_ZN40_INTERNAL_367b7283_4_k_cu_22e4b190_182804cuda3std3__48in_placeE
	.align		8
        /*0048*/ 	.dword	_ZN40_INTERNAL_367b7283_4_k_cu_22e4b190_182804cuda3std6ranges3__45__cpo4swapE
	.align		8
        /*0050*/ 	.dword	_ZN40_INTERNAL_367b7283_4_k_cu_22e4b190_182804cuda3std6ranges3__45__cpo9iter_moveE
	.align		8
        /*0058*/ 	.dword	_ZN40_INTERNAL_367b7283_4_k_cu_22e4b190_182804cute7productE
	.align		8
        /*0060*/ 	.dword	_ZN40_INTERNAL_367b7283_4_k_cu_22e4b190_182804cute1_E
	.align		8
        /*0068*/ 	.dword	$str$22
	.align		8
        /*0070*/ 	.dword	$str$23


//--------------------- .text._ZN7cutlass13device_kernelINS_4gemm6kernel13GemmUniversalIN4cute5tupleIJiiiiEEENS1_10collective13CollectiveMmaINS1_34MainloopSm90TmaGmmaWarpSpecializedILi9ENS5_IJNS4_1CILi1EEESB_SB_EEENS1_32KernelTmaWarpSpecializedPingpongEEENS5_IJNSA_ILi64EEENSA_ILi128EEESF_EEENS_10bfloat16_tENS5_IJSB_llEEESI_SJ_NS4_8TiledMMAINS4_8MMA_AtomIJNS4_4SM904GMMA28MMA_64x128x16_F32BF16BF16_SSILNSN_5MajorE1ELSP_1ELNSN_7ScaleInE1ELSQ_1EEEEEENS4_6LayoutISC_NS5_IJNSA_ILi0EEESU_SU_EEEEENS5_IJNS4_10UnderscoreESX_SX_EEEEENS4_13SM90_TMA_LOADENS4_14ComposedLayoutINS4_7SwizzleILi3ELi4ELi3EEENS4_18smem_ptr_flag_bitsILi16EEENST_INS5_IJSF_NSA_ILi8EEEEEENS5_IJSB_SF_EEEEEEEvNS4_8identityES10_S1A_vS1B_EENS_8epilogue10collective6detail29Sm90TmaWarpSpecializedAdapterINS1E_15DefaultEpilogueISI_NS5_IJlSB_lEEES1I_NS1D_6thread17LinearCombinationISI_Li1EffLNS1J_9ScaleType4KindE0ELNS_15FloatRoundStyleE2ESI_EENS1_15EpilogueDefaultEEEEEvvEEEEvNT_6ParamsE --------------------------
	.section	.text._ZN7cutlass13device_kernelINS_4gemm6kernel13GemmUniversalIN4cute5tupleIJiiiiEEENS1_10collective13CollectiveMmaINS1_34MainloopSm90TmaGmmaWarpSpecializedILi9ENS5_IJNS4_1CILi1EEESB_SB_EEENS1_32KernelTmaWarpSpecializedPingpongEEENS5_IJNSA_ILi64EEENSA_ILi128EEESF_EEENS_10bfloat16_tENS5_IJSB_llEEESI_SJ_NS4_8TiledMMAINS4_8MMA_AtomIJNS4_4SM904GMMA28MMA_64x128x16_F32BF16BF16_SSILNSN_5MajorE1ELSP_1ELNSN_7ScaleInE1ELSQ_1EEEEEENS4_6LayoutISC_NS5_IJNSA_ILi0EEESU_SU_EEEEENS5_IJNS4_10UnderscoreESX_SX_EEEEENS4_13SM90_TMA_LOADENS4_14ComposedLayoutINS4_7SwizzleILi3ELi4ELi3EEENS4_18smem_ptr_flag_bitsILi16EEENST_INS5_IJSF_NSA_ILi8EEEEEENS5_IJSB_SF_EEEEEEEvNS4_8identityES10_S1A_vS1B_EENS_8epilogue10collective6detail29Sm90TmaWarpSpecializedAdapterINS1E_15DefaultEpilogueISI_NS5_IJlSB_lEEES1I_NS1D_6thread17LinearCombinationISI_Li1EffLNS1J_9ScaleType4KindE0ELNS_15FloatRoundStyleE2ESI_EENS1_15EpilogueDefaultEEEEEvvEEEEvNT_6ParamsE,"ax",@progbits
	.align	128
.text._ZN7cutlass13device_kernelINS_4gemm6kernel13GemmUniversalIN4cute5tupleIJiiiiEEENS1_10collective13CollectiveMmaINS1_34MainloopSm90TmaGmmaWarpSpecializedILi9ENS5_IJNS4_1CILi1EEESB_SB_EEENS1_32KernelTmaWarpSpecializedPingpongEEENS5_IJNSA_ILi64EEENSA_ILi128EEESF_EEENS_10bfloat16_tENS5_IJSB_llEEESI_SJ_NS4_8TiledMMAINS4_8MMA_AtomIJNS4_4SM904GMMA28MMA_64x128x16_F32BF16BF16_SSILNSN_5MajorE1ELSP_1ELNSN_7ScaleInE1ELSQ_1EEEEEENS4_6LayoutISC_NS5_IJNSA_ILi0EEESU_SU_EEEEENS5_IJNS4_10UnderscoreESX_SX_EEEEENS4_13SM90_TMA_LOADENS4_14ComposedLayoutINS4_7SwizzleILi3ELi4ELi3EEENS4_18smem_ptr_flag_bitsILi16EEENST_INS5_IJSF_NSA_ILi8EEEEEENS5_IJSB_SF_EEEEEEEvNS4_8identityES10_S1A_vS1B_EENS_8epilogue10collective6detail29Sm90TmaWarpSpecializedAdapterINS1E_15DefaultEpilogueISI_NS5_IJlSB_lEEES1I_NS1D_6thread17LinearCombinationISI_Li1EffLNS1J_9ScaleType4KindE0ELNS_15FloatRoundStyleE2ESI_EENS1_15EpilogueDefaultEEEEEvvEEEEvNT_6ParamsE:
        .type           _ZN7cutlass13device_kernelINS_4gemm6kernel13GemmUniversalIN4cute5tupleIJiiiiEEENS1_10collective13CollectiveMmaINS1_34MainloopSm90TmaGmmaWarpSpecializedILi9ENS5_IJNS4_1CILi1EEESB_SB_EEENS1_32KernelTmaWarpSpecializedPingpongEEENS5_IJNSA_ILi64EEENSA_ILi128EEESF_EEENS_10bfloat16_tENS5_IJSB_llEEESI_SJ_NS4_8TiledMMAINS4_8MMA_AtomIJNS4_4SM904GMMA28MMA_64x128x16_F32BF16BF16_SSILNSN_5MajorE1ELSP_1ELNSN_7ScaleInE1ELSQ_1EEEEEENS4_6LayoutISC_NS5_IJNSA_ILi0EEESU_SU_EEEEENS5_IJNS4_10UnderscoreESX_SX_EEEEENS4_13SM90_TMA_LOADENS4_14ComposedLayoutINS4_7SwizzleILi3ELi4ELi3EEENS4_18smem_ptr_flag_bitsILi16EEENST_INS5_IJSF_NSA_ILi8EEEEEENS5_IJSB_SF_EEEEEEEvNS4_8identityES10_S1A_vS1B_EENS_8epilogue10collective6detail29Sm90TmaWarpSpecializedAdapterINS1E_15DefaultEpilogueISI_NS5_IJlSB_lEEES1I_NS1D_6thread17LinearCombinationISI_Li1EffLNS1J_9ScaleType4KindE0ELNS_15FloatRoundStyleE2ESI_EENS1_15EpilogueDefaultEEEEEvvEEEEvNT_6ParamsE,@function
        .size           _ZN7cutlass13device_kernelINS_4gemm6kernel13GemmUniversalIN4cute5tupleIJiiiiEEENS1_10collective13CollectiveMmaINS1_34MainloopSm90TmaGmmaWarpSpecializedILi9ENS5_IJNS4_1CILi1EEESB_SB_EEENS1_32KernelTmaWarpSpecializedPingpongEEENS5_IJNSA_ILi64EEENSA_ILi128EEESF_EEENS_10bfloat16_tENS5_IJSB_llEEESI_SJ_NS4_8TiledMMAINS4_8MMA_AtomIJNS4_4SM904GMMA28MMA_64x128x16_F32BF16BF16_SSILNSN_5MajorE1ELSP_1ELNSN_7ScaleInE1ELSQ_1EEEEEENS4_6LayoutISC_NS5_IJNSA_ILi0EEESU_SU_EEEEENS5_IJNS4_10UnderscoreESX_SX_EEEEENS4_13SM90_TMA_LOADENS4_14ComposedLayoutINS4_7SwizzleILi3ELi4ELi3EEENS4_18smem_ptr_flag_bitsILi16EEENST_INS5_IJSF_NSA_ILi8EEEEEENS5_IJSB_SF_EEEEEEEvNS4_8identityES10_S1A_vS1B_EENS_8epilogue10collective6detail29Sm90TmaWarpSpecializedAdapterINS1E_15DefaultEpilogueISI_NS5_IJlSB_lEEES1I_NS1D_6thread17LinearCombinationISI_Li1EffLNS1J_9ScaleType4KindE0ELNS_15FloatRoundStyleE2ESI_EENS1_15EpilogueDefaultEEEEEvvEEEEvNT_6ParamsE,(.L_x_208 - _ZN7cutlass13device_kernelINS_4gemm6kernel13GemmUniversalIN4cute5tupleIJiiiiEEENS1_10collective13CollectiveMmaINS1_34MainloopSm90TmaGmmaWarpSpecializedILi9ENS5_IJNS4_1CILi1EEESB_SB_EEENS1_32KernelTmaWarpSpecializedPingpongEEENS5_IJNSA_ILi64EEENSA_ILi128EEESF_EEENS_10bfloat16_tENS5_IJSB_llEEESI_SJ_NS4_8TiledMMAINS4_8MMA_AtomIJNS4_4SM904GMMA28MMA_64x128x16_F32BF16BF16_SSILNSN_5MajorE1ELSP_1ELNSN_7ScaleInE1ELSQ_1EEEEEENS4_6LayoutISC_NS5_IJNSA_ILi0EEESU_SU_EEEEENS5_IJNS4_10UnderscoreESX_SX_EEEEENS4_13SM90_TMA_LOADENS4_14ComposedLayoutINS4_7SwizzleILi3ELi4ELi3EEENS4_18smem_ptr_flag_bitsILi16EEENST_INS5_IJSF_NSA_ILi8EEEEEENS5_IJSB_SF_EEEEEEEvNS4_8identityES10_S1A_vS1B_EENS_8epilogue10collective6detail29Sm90TmaWarpSpecializedAdapterINS1E_15DefaultEpilogueISI_NS5_IJlSB_lEEES1I_NS1D_6thread17LinearCombinationISI_Li1EffLNS1J_9ScaleType4KindE0ELNS_15FloatRoundStyleE2ESI_EENS1_15EpilogueDefaultEEEEEvvEEEEvNT_6ParamsE)
        .other          _ZN7cutlass13device_kernelINS_4gemm6kernel13GemmUniversalIN4cute5tupleIJiiiiEEENS1_10collective13CollectiveMmaINS1_34MainloopSm90TmaGmmaWarpSpecializedILi9ENS5_IJNS4_1CILi1EEESB_SB_EEENS1_32KernelTmaWarpSpecializedPingpongEEENS5_IJNSA_ILi64EEENSA_ILi128EEESF_EEENS_10bfloat16_tENS5_IJSB_llEEESI_SJ_NS4_8TiledMMAINS4_8MMA_AtomIJNS4_4SM904GMMA28MMA_64x128x16_F32BF16BF16_SSILNSN_5MajorE1ELSP_1ELNSN_7ScaleInE1ELSQ_1EEEEEENS4_6LayoutISC_NS5_IJNSA_ILi0EEESU_SU_EEEEENS5_IJNS4_10UnderscoreESX_SX_EEEEENS4_13SM90_TMA_LOADENS4_14ComposedLayoutINS4_7SwizzleILi3ELi4ELi3EEENS4_18smem_ptr_flag_bitsILi16EEENST_INS5_IJSF_NSA_ILi8EEEEEENS5_IJSB_SF_EEEEEEEvNS4_8identityES10_S1A_vS1B_EENS_8epilogue10collective6detail29Sm90TmaWarpSpecializedAdapterINS1E_15DefaultEpilogueISI_NS5_IJlSB_lEEES1I_NS1D_6thread17LinearCombinationISI_Li1EffLNS1J_9ScaleType4KindE0ELNS_15FloatRoundStyleE2ESI_EENS1_15EpilogueDefaultEEEEEvvEEEEvNT_6ParamsE,@"STO_CUDA_ENTRY STV_DEFAULT"
_ZN7cutlass13device_kernelINS_4gemm6kernel13GemmUniversalIN4cute5tupleIJiiiiEEENS1_10collective13CollectiveMmaINS1_34MainloopSm90TmaGmmaWarpSpecializedILi9ENS5_IJNS4_1CILi1EEESB_SB_EEENS1_32KernelTmaWarpSpecializedPingpongEEENS5_IJNSA_ILi64EEENSA_ILi128EEESF_EEENS_10bfloat16_tENS5_IJSB_llEEESI_SJ_NS4_8TiledMMAINS4_8MMA_AtomIJNS4_4SM904GMMA28MMA_64x128x16_F32BF16BF16_SSILNSN_5MajorE1ELSP_1ELNSN_7ScaleInE1ELSQ_1EEEEEENS4_6LayoutISC_NS5_IJNSA_ILi0EEESU_SU_EEEEENS5_IJNS4_10UnderscoreESX_SX_EEEEENS4_13SM90_TMA_LOADENS4_14ComposedLayoutINS4_7SwizzleILi3ELi4ELi3EEENS4_18smem_ptr_flag_bitsILi16EEENST_INS5_IJSF_NSA_ILi8EEEEEENS5_IJSB_SF_EEEEEEEvNS4_8identityES10_S1A_vS1B_EENS_8epilogue10collective6detail29Sm90TmaWarpSpecializedAdapterINS1E_15DefaultEpilogueISI_NS5_IJlSB_lEEES1I_NS1D_6thread17LinearCombinationISI_Li1EffLNS1J_9ScaleType4KindE0ELNS_15FloatRoundStyleE2ESI_EENS1_15EpilogueDefaultEEEEEvvEEEEvNT_6ParamsE:
[----:B------:R-:W0:Y:S02]  /*0000*/  LDC R1, c[0x0][0x28] ;  /* 0x00000a00ff017b82 */ /* 0x000e240000000800 */
[----:B0-----:R-:W-:Y:S01]  /*0010*/  VIADD R1, R1, 0xfffffff8 ;  /* 0xfffffff801017836 */ /* 0x001fe20000000000 */
[----:B------:R-:W0:Y:S01]  /*0020*/  S2R R4, SR_TID.X ;  /* 0x0000000000047919 */ /* 0x000e220000002100 */
[----:B------:R-:W-:Y:S01]  /*0030*/  ELECT P0, URZ, PT ;  /* 0x00000000003f782f */ /* 0x000fe20003800000 */
[----:B------:R-:W-:Y:S01]  /*0040*/  BSSY B0, `(.L_x_0) ;  /* 0x000000f000007945 */ /* 0x000fe20003800000 */
[--C-:B0-----:R-:W-:Y:S02]  /*0050*/  SHF.R.U32.HI R0, RZ, 0x5, R4.reuse ;  /* 0x00000005ff007819 */ /* 0x101fe40000011604 */
[----:B------:R-:W-:-:S03]  /*0060*/  SHF.R.U32.HI R5, RZ, 0x7, R4 ;  /* 0x00000007ff057819 */ /* 0x000fc60000011604 */
[----:B------:R-:W0:Y:S04]  /*0070*/  SHFL.IDX PT, R2, R0, RZ, 0x1f ;  /* 0x00001fff00027589 */ /* 0x000e2800000e0000 */
[----:B------:R1:W2:Y:S01]  /*0080*/  SHFL.IDX PT, R7, R5, RZ, 0x1f ;  /* 0x00001fff05077589 */ /* 0x0002a200000e0000 */
[----:B0-----:R-:W-:-:S13]  /*0090*/  ISETP.NE.OR P0, PT, R2, RZ, !P0 ;  /* 0x000000ff0200720c */ /* 0x001fda0004705670 */
[----:B-12---:R-:W-:Y:S05]  /*00a0*/  @P0 BRA `(.L_x_1) ;  /* 0x0000000000200947 */ /* 0x006fea0003800000 */
[----:B------:R-:W-:Y:S02]  /*00b0*/  ULDC.64 UR4, c[0x0][0x198] ;  /* 0x0000660000047ab9 */ /* 0x000fe40000000a00 */
[----:B------:R-:W-:Y:S02]  /*00c0*/  UIADD3 UR6, UP0, UR4, 0xf0, URZ ;  /* 0x000000f004067890 */ /* 0x000fe4000ff1e03f */
[----:B------:R-:W-:Y:S02]  /*00d0*/  UIADD3 UR4, UP1, UR4, 0x1f0, URZ ;  /* 0x000001f004047890 */ /* 0x000fe4000ff3e03f */
[----:B------:R-:W-:Y:S02]  /*00e0*/  UIADD3.X UR7, URZ, UR5, URZ, UP0, !UPT ;  /* 0x000000053f077290 */ /* 0x000fe400087fe43f */
[----:B------:R-:W-:-:S07]  /*00f0*/  UIADD3.X UR5, URZ, UR5, URZ, UP1, !UPT ;  /* 0x000000053f057290 */ /* 0x000fce0008ffe43f */
[----:B------:R0:W-:Y:S02]  /*0100*/  UTMACCTL.PF [UR6] ;  /* 0x00000000060079b9 */ /* 0x0001e40008040000 */
[----:B------:R0:W-:Y:S02]  /*0110*/  UTMACCTL.PF [UR4] ;  /* 0x00000000040079b9 */ /* 0x0001e40008040000 */
[----:B0-----:R-:W-:Y:S01]  /*0120*/  NOP ;  /* 0x0000000000007918 */ /* 0x001fe20000000000 */
.L_x_1:
[----:B------:R-:W-:Y:S05]  /*0130*/  BSYNC B0 ;  /* 0x0000000000007941 */ /* 0x000fea0003800000 */
.L_x_0:
[----:B------:R-:W0:Y:S02]  /*0140*/  SHFL.IDX PT, R3, R0, RZ, 0x1f ;  /* 0x00001fff00037589 */ /* 0x000e2400000e0000 */
[----:B0-----:R-:W-:-:S13]  /*0150*/  ISETP.NE.AND P0, PT, R3, RZ, PT ;  /* 0x000000ff0300720c */ /* 0x001fda0003f05270 */
[----:B------:R-:W-:Y:S05]  /*0160*/  @P0 BRA `(.L_x_2) ;  /* 0x00000000008c0947 */ /* 0x000fea0003800000 */
[----:B------:R-:W-:Y:S01]  /*0170*/  ELECT P0, URZ, PT ;  /* 0x00000000003f782f */ /* 0x000fe20003800000 */
[----:B------:R-:W-:-:S12]  /*0180*/  BSSY B0, `(.L_x_2) ;  /* 0x0000021000007945 */ /* 0x000fd80003800000 */
[----:B------:R-:W-:Y:S05]  /*0190*/  @!P0 BRA `(.L_x_3) ;  /* 0x00000000007c8947 */ /* 0x000fea0003800000 */
[----:B------:R-:W0:Y:S01]  /*01a0*/  S2UR UR8, SR_CgaCtaId ;  /* 0x00000000000879c3 */ /* 0x000e220000008800 */
[----:B------:R-:W-:Y:S01]  /*01b0*/  UMOV UR4, 0x400 ;  /* 0x0000040000047882 */ /* 0x000fe20000000000 */
[----:B------:R-:W-:Y:S01]  /*01c0*/  UMOV UR5, 0x1 ;  /* 0x0000000100057882 */ /* 0x000fe20000000000 */
[----:B------:R-:W-:Y:S02]  /*01d0*/  UMOV UR6, 0x80 ;  /* 0x0000008000067882 */ /* 0x000fe40000000000 */
[----:B------:R-:W-:-:S04]  /*01e0*/  UIADD3 UR6, -UR6, 0x100000, URZ ;  /* 0x0010000006067890 */ /* 0x000fc8000fffe13f */
[----:B------:R-:W-:Y:S02]  /*01f0*/  USHF.L.U32 UR7, UR6, 0xb, URZ ;  /* 0x0000000b06077899 */ /* 0x000fe4000800063f */
[----:B------:R-:W-:Y:S02]  /*0200*/  USHF.L.U32 UR6, UR6, 0x1, URZ ;  /* 0x0000000106067899 */ /* 0x000fe4000800063f */
[----:B0-----:R-:W-:Y:S02]  /*0210*/  ULEA UR8, UR8, UR4, 0x18 ;  /* 0x0000000408087291 */ /* 0x001fe4000f8ec03f */
[----:B------:R-:W-:-:S04]  /*0220*/  UIADD3 UR4, -UR5, 0x100000, URZ ;  /* 0x0010000005047890 */ /* 0x000fc8000fffe13f */
[----:B------:R-:W-:Y:S02]  /*0230*/  USHF.L.U32 UR5, UR4, 0xb, URZ ;  /* 0x0000000b04057899 */ /* 0x000fe4000800063f */
[----:B------:R-:W-:Y:S01]  /*0240*/  USHF.L.U32 UR4, UR4, 0x1, URZ ;  /* 0x0000000104047899 */ /* 0x000fe2000800063f */
[----:B------:R-:W0:Y:S11]  /*0250*/  FENCE.VIEW.ASYNC.S ;  /* 0x00000000000073c6 */ /* 0x000e360000000000 */
[----:B0-----:R0:W1:Y:S01]  /*0260*/  SYNCS.EXCH.64 URZ, [UR8], UR4 ;  /* 0x00000004083f75b2 */ /* 0x0010620008000100 */
[----:B------:R0:W2:Y:S01]  /*0270*/  SYNCS.EXCH.64 URZ, [UR8+0x48], UR6 ;  /* 0x00004806083f75b2 */ /* 0x0000a20008000100 */
[----:B------:R0:W3:Y:S01]  /*0280*/  SYNCS.EXCH.64 URZ, [UR8+0x8], UR4 ;  /* 0x00000804083f75b2 */ /* 0x0000e20008000100 */
[----:B------:R0:W4:Y:S01]  /*0290*/  SYNCS.EXCH.64 URZ, [UR8+0x50], UR6 ;  /* 0x00005006083f75b2 */ /* 0x0001220008000100 */
[----:B------:R0:W0:Y:S01]  /*02a0*/  SYNCS.EXCH.64 URZ, [UR8+0x10], UR4 ;  /* 0x00001004083f75b2 */ /* 0x0000220008000100 */
        /* <DEDUP_REMOVED lines=13> */
[----:B------:R-:W-:Y:S01]  /*0380*/  NOP ;  /* 0x0000000000007918 */ /* 0x000fe20000000000 */
.L_x_3:
[----:B0-----:R-:W-:Y:S05]  /*0390*/  BSYNC B0 ;  /* 0x0000000000007941 */ /* 0x001fea0003800000 */
.L_x_2:
[----:B------:R-:W0:Y:S01]  /*03a0*/  SHFL.IDX PT, R6, R0, RZ, 0x1f ;  /* 0x00001fff00067589 */ /* 0x000e2200000e0000 */
[----:B------:R-:W-:Y:S01]  /*03b0*/  ELECT P0, URZ, PT ;  /* 0x00000000003f782f */ /* 0x000fe20003800000 */
[----:B------:R-:W-:Y:S01]  /*03c0*/  NOP ;  /* 0x0000000000007918 */ /* 0x000fe20000000000 */
[----:B------:R-:W-:Y:S01]  /*03d0*/  ELECT P1, URZ, PT ;  /* 0x00000000003f782f */ /* 0x000fe20003820000 */
[----:B------:R-:W5:Y:S01]  /*03e0*/  SHFL.IDX PT, R3, R0, RZ, 0x1f ;  /* 0x00001fff00037589 */ /* 0x000f6200000e0000 */
[----:B------:R-:W-:Y:S01]  /*03f0*/  UMOV UR4, 0x20 ;  /* 0x0000002000047882 */ /* 0x000fe20000000000 */
[----:B------:R-:W-:Y:S01]  /*0400*/  UMOV UR11, 0x80 ;  /* 0x00000080000b7882 */ /* 0x000fe20000000000 */
[----:B------:R-:W-:Y:S01]  /*0410*/  NOP ;  /* 0x0000000000007918 */ /* 0x000fe20000000000 */
[----:B------:R-:W1:Y:S01]  /*0420*/  SHFL.IDX PT, R5, R5, RZ, 0x1f ;  /* 0x00001fff05057589 */ /* 0x000e6200000e0000 */
[C---:B------:R-:W-:Y:S01]  /*0430*/  VIADD R31, R7.reuse, 0xffffffff ;  /* 0xffffffff071f7836 */ /* 0x040fe20000000000 */
[----:B------:R-:W-:Y:S01]  /*0440*/  ULDC.64 UR36, c[0x0][0x208] ;  /* 0x0000820000247ab9 */ /* 0x000fe20000000a00 */
[----:B------:R-:W-:-:S03]  /*0450*/  ISETP.NE.AND P2, PT, R7, RZ, PT ;  /* 0x000000ff0700720c */ /* 0x000fc60003f45270 */
[----:B------:R-:W-:Y:S02]  /*0460*/  ISETP.GE.U32.AND P3, PT, R31, 0x2, PT ;  /* 0x000000021f00780c */ /* 0x000fe40003f66070 */
[----:B0-----:R-:W-:Y:S02]  /*0470*/  ISETP.NE.OR P0, PT, R6, RZ, !P0 ;  /* 0x000000ff0600720c */ /* 0x001fe40004705670 */
[----:B-----5:R-:W-:Y:S02]  /*0480*/  ISETP.NE.OR P1, PT, R3, RZ, !P1 ;  /* 0x000000ff0300720c */ /* 0x020fe40004f25670 */
[----:B------:R-:W-:Y:S02]  /*0490*/  SHF.R.S32.HI R3, RZ, 0x1f, R2 ;  /* 0x0000001fff037819 */ /* 0x000fe40000011402 */
[----:B-1----:R-:W-:Y:S02]  /*04a0*/  R2UR UR43, R5 ;  /* 0x00000000052b72ca */ /* 0x002fe400000e0000 */
[----:B------:R-:W-:-:S05]  /*04b0*/  LEA.HI R3, R3, R2, RZ, 0x2 ;  /* 0x0000000203037211 */ /* 0x000fca00078f10ff */
[----:B------:R-:W-:Y:S01]  /*04c0*/  VOTEU.ALL UP0, P0 ;  /* 0x00000000003f7886 */ /* 0x000fe20000000000 */
[----:B------:R-:W-:Y:S01]  /*04d0*/  LOP3.LUT R3, R3, 0xfffffffc, RZ, 0xc0, !PT ;  /* 0xfffffffc03037812 */ /* 0x000fe200078ec0ff */
[----:B------:R-:W-:-:S03]  /*04e0*/  VOTEU.ALL UP1, P1 ;  /* 0x00000000003f7886 */ /* 0x000fc60000820000 */
[----:B------:R-:W0:Y:S01]  /*04f0*/  @!UP0 S2UR UR7, SR_CgaCtaId ;  /* 0x00000000000789c3 */ /* 0x000e220000008800 */
[----:B------:R-:W-:Y:S01]  /*0500*/  @!UP0 UMOV UR6, 0x400 ;  /* 0x0000040000068882 */ /* 0x000fe20000000000 */
[----:B------:R-:W-:-:S04]  /*0510*/  @!UP0 UIADD3 UR4, -UR4, 0x100000, URZ ;  /* 0x0010000004048890 */ /* 0x000fc8000fffe13f */
[----:B------:R-:W-:Y:S02]  /*0520*/  @!UP0 USHF.L.U32 UR5, UR4, 0xb, URZ ;  /* 0x0000000b04058899 */ /* 0x000fe4000800063f */
[----:B------:R-:W-:Y:S01]  /*0530*/  @!UP0 USHF.L.U32 UR4, UR4, 0x1, URZ ;  /* 0x0000000104048899 */ /* 0x000fe2000800063f */
[----:B------:R-:W-:Y:S01]  /*0540*/  IMAD.IADD R14, R2, 0x1, -R3 ;  /* 0x00000001020e7824 */ /* 0x000fe200078e0a03 */
[----:B------:R-:W-:Y:S01]  /*0550*/  @!UP1 UMOV UR9, 0x400 ;  /* 0x0000040000099882 */ /* 0x000fe20000000000 */
[----:B------:R-:W-:Y:S01]  /*0560*/  VOTEU.ALL UP2, P1 ;  /* 0x00000000003f7886 */ /* 0x000fe20000840000 */
[----:B------:R-:W-:Y:S01]  /*0570*/  VOTEU.ALL UP3, P1 ;  /* 0x00000000003f7886 */ /* 0x000fe20000860000 */
[----:B------:R-:W-:Y:S01]  /*0580*/  VOTEU.ALL UP4, P1 ;  /* 0x00000000003f7886 */ /* 0x000fe20000880000 */
[----:B------:R-:W1:Y:S01]  /*0590*/  @!UP1 S2UR UR10, SR_CgaCtaId ;  /* 0x00000000000a99c3 */ /* 0x000e620000008800 */
[----:B------:R-:W-:Y:S01]  /*05a0*/  VOTEU.ALL UP5, P1 ;  /* 0x00000000003f7886 */ /* 0x000fe200008a0000 */
[----:B------:R-:W-:-:S04]  /*05b0*/  SHF.R.S32.HI R3, RZ, 0x1f, R4 ;  /* 0x0000001fff037819 */ /* 0x000fc80000011404 */
[----:B------:R-:W-:-:S04]  /*05c0*/  LEA.HI R3, R3, R4, RZ, 0x7 ;  /* 0x0000000403037211 */ /* 0x000fc800078f38ff */
[----:B------:R-:W-:-:S05]  /*05d0*/  LOP3.LUT R3, R3, 0xffffff80, RZ, 0xc0, !PT ;  /* 0xffffff8003037812 */ /* 0x000fca00078ec0ff */
[----:B------:R-:W-:Y:S01]  /*05e0*/  IMAD.IADD R5, R4, 0x1, -R3 ;  /* 0x0000000104057824 */ /* 0x000fe200078e0a03 */
[----:B0-----:R-:W-:Y:S02]  /*05f0*/  @!UP0 ULEA UR8, UR7, UR6, 0x18 ;  /* 0x0000000607088291 */ /* 0x001fe4000f8ec03f */
[----:B------:R-:W-:-:S04]  /*0600*/  @!UP1 UIADD3 UR6, -UR11, 0x100000, URZ ;  /* 0x001000000b069890 */ /* 0x000fc8000fffe13f */
[----:B------:R-:W-:Y:S02]  /*0610*/  @!UP1 USHF.L.U32 UR7, UR6, 0xb, URZ ;  /* 0x0000000b06079899 */ /* 0x000fe4000800063f */
[----:B------:R-:W-:Y:S01]  /*0620*/  @!UP1 USHF.L.U32 UR6, UR6, 0x1, URZ ;  /* 0x0000000106069899 */ /* 0x000fe2000800063f */
[----:B------:R-:W-:Y:S01]  /*0630*/  VOTEU.ALL UP0, P0 ;  /* 0x00000000003f7886 */ /* 0x000fe20000000000 */
[----:B-1----:R-:W-:Y:S01]  /*0640*/  @!UP1 ULEA UR9, UR10, UR9, 0x18 ;  /* 0x000000090a099291 */ /* 0x002fe2000f8ec03f */
[----:B------:R-:W-:Y:S02]  /*0650*/  VOTEU.ALL UP1, P0 ;  /* 0x00000000003f7886 */ /* 0x000fe40000020000 */
[----:B------:R-:W-:Y:S01]  /*0660*/  ULDC.64 UR10, c[0x0][0x598] ;  /* 0x00016600000a7ab9 */ /* 0x000fe20000000a00 */
[----:B------:R-:W-:Y:S01]  /*0670*/  ISETP.NE.AND P0, PT, R14, 0x3, PT ;  /* 0x000000030e00780c */ /* 0x000fe20003f05270 */
[----:B------:R-:W0:Y:S02]  /*0680*/  FENCE.VIEW.ASYNC.S ;  /* 0x00000000000073c6 */ /* 0x000e240000000000 */
[----:B0-----:R0:W2:Y:S01]  /*0690*/  @!UP0 SYNCS.EXCH.64 URZ, [UR8+0xc0], UR4 ;  /* 0x0000c004083f85b2 */ /* 0x0010a20008000100 */
[----:B------:R-:W-:-:S02]  /*06a0*/  ISETP.NE.U32.AND P1, PT, RZ, UR10, PT ;  /* 0x0000000aff007c0c */ /* 0x000fc4000bf25070 */
[----:B------:R-:W-:Y:S02]  /*06b0*/  ISETP.EQ.OR P0, PT, R14, RZ, !P0 ;  /* 0x000000ff0e00720c */ /* 0x000fe40004702670 */
[----:B------:R-:W-:Y:S02]  /*06c0*/  ISETP.NE.AND.EX P1, PT, RZ, UR11, PT, P1 ;  /* 0x0000000bff007c0c */ /* 0x000fe4000bf25310 */
[----:B------:R-:W-:-:S04]  /*06d0*/  ISETP.EQ.AND P0, PT, R7, RZ, P0 ;  /* 0x000000ff0700720c */ /* 0x000fc80000702270 */
[----:B------:R-:W-:-:S04]  /*06e0*/  SEL R23, RZ, 0x1, !P0 ;  /* 0x00000001ff177807 */ /* 0x000fc80004000000 */
[----:B------:R-:W-:Y:S01]  /*06f0*/  SEL R23, R23, 0x2, P3 ;  /* 0x0000000217177807 */ /* 0x000fe20001800000 */
[----:B------:R0:W2:Y:S01]  /*0700*/  @!UP1 SYNCS.EXCH.64 URZ, [UR8+0xc8], UR4 ;  /* 0x0000c804083f95b2 */ /* 0x0000a20008000100 */
[----:B------:R-:W-:Y:S01]  /*0710*/  NOP ;  /* 0x0000000000007918 */ /* 0x000fe20000000000 */
[----:B------:R0:W2:Y:S01]  /*0720*/  @!UP2 SYNCS.EXCH.64 URZ, [UR9+0xa0], UR6 ;  /* 0x0000a006093fa5b2 */ /* 0x0000a20008000100 */
[----:B------:R0:W2:Y:S01]  /*0730*/  @!UP3 SYNCS.EXCH.64 URZ, [UR9+0xa8], UR6 ;  /* 0x0000a806093fb5b2 */ /* 0x0000a20008000100 */
[----:B------:R0:W2:Y:S01]  /*0740*/  @!UP4 SYNCS.EXCH.64 URZ, [UR9+0xb0], UR6 ;  /* 0x0000b006093fc5b2 */ /* 0x0000a20008000100 */
[----:B------:R0:W2:Y:S01]  /*0750*/  @!UP5 SYNCS.EXCH.64 URZ, [UR9+0xb8], UR6 ;  /* 0x0000b806093fd5b2 */ /* 0x0000a20008000100 */
[----:B------:R-:W-:Y:S01]  /*0760*/  NOP ;  /* 0x0000000000007918 */ /* 0x000fe20000000000 */
[----:B--234-:R-:W-:Y:S06]  /*0770*/  BAR.SYNC.DEFER_BLOCKING 0x0 ;  /* 0x0000000000007b1d */ /* 0x01cfec0000010000 */
[----:B0-----:R-:W-:Y:S05]  /*0780*/  @!P1 BRA `(.L_x_4) ;  /* 0x00000000001c9947 */ /* 0x001fea0003800000 */
[----:B------:R-:W0:Y:S02]  /*0790*/  LDC.64 R2, c[0x0][0x598] ;  /* 0x00016600ff027b82 */ /* 0x000e240000000a00 */
[----:B0-----:R-:W2:Y:S02]  /*07a0*/  LDG.E.64 R2, desc[UR36][R2.64] ;  /* 0x0000002402027981 */ /* 0x001ea4000c1e1b00 */
[----:B--2---:R-:W-:-:S04]  /*07b0*/  ISETP.NE.U32.AND P0, PT, R2, RZ, PT ;  /* 0x000000ff0200720c */ /* 0x004fc80003f05070 */
[----:B------:R-:W-:-:S13]  /*07c0*/  ISETP.NE.AND.EX P0, PT, R3, RZ, PT, P0 ;  /* 0x000000ff0300720c */ /* 0x000fda0003f05300 */
[----:B------:R-:W-:Y:S05]  /*07d0*/  @!P0 BRA `(.L_x_4) ;  /* 0x0000000000088947 */ /* 0x000fea0003800000 */
[----:B------:R1:W5:Y:S01]  /*07e0*/  LD.E R88, desc[UR36][R2.64] ;  /* 0x0000002402587980 */ /* 0x000362000c101900 */
[----:B------:R-:W-:Y:S05]  /*07f0*/  BRA `(.L_x_5) ;  /* 0x0000000000247947 */ /* 0x000fea0003800000 */
.L_x_4:
[----:B------:R-:W-:Y:S02]  /*0800*/  ULDC.64 UR4, c[0x0][0x588] ;  /* 0x0001620000047ab9 */ /* 0x000fe40000000a00 */
[----:B------:R-:W-:-:S04]  /*0810*/  ISETP.NE.U32.AND P0, PT, RZ, UR4, PT ;  /* 0x00000004ff007c0c */ /* 0x000fc8000bf05070 */
[----:B------:R-:W-:-:S13]  /*0820*/  ISETP.NE.AND.EX P0, PT, RZ, UR5, PT, P0 ;  /* 0x00000005ff007c0c */ /* 0x000fda000bf05300 */
[----:B------:R-:W-:Y:S05]  /*0830*/  @!P0 BRA `(.L_x_6) ;  /* 0x00000000000c8947 */ /* 0x000fea0003800000 */
[----:B------:R-:W0:Y:S02]  /*0840*/  LDC.64 R88, c[0x0][0x588] ;  /* 0x00016200ff587b82 */ /* 0x000e240000000a00 */
[----:B0-----:R0:W5:Y:S01]  /*0850*/  LDG.E R88, desc[UR36][R88.64] ;  /* 0x0000002458587981 */ /* 0x001162000c1e1900 */
[----:B------:R-:W-:Y:S05]  /*0860*/  BRA `(.L_x_5) ;  /* 0x0000000000087947 */ /* 0x000fea0003800000 */
.L_x_6:
[----:B------:R-:W-:Y:S02]  /*0870*/  ULDC UR4, c[0x0][0x580] ;  /* 0x0001600000047ab9 */ /* 0x000fe40000000800 */
[----:B------:R-:W-:-:S07]  /*0880*/  IMAD.U32 R88, RZ, RZ, UR4 ;  /* 0x00000004ff587e24 */ /* 0x000fce000f8e00ff */
.L_x_5:
[----:B------:R-:W-:Y:S02]  /*0890*/  ULDC.64 UR4, c[0x0][0x5a0] ;  /* 0x0001680000047ab9 */ /* 0x000fe40000000a00 */
[----:B------:R-:W-:-:S04]  /*08a0*/  ISETP.NE.U32.AND P0, PT, RZ, UR4, PT ;  /* 0x00000004ff007c0c */ /* 0x000fc8000bf05070 */
[----:B------:R-:W-:-:S13]  /*08b0*/  ISETP.NE.AND.EX P0, PT, RZ, UR5, PT, P0 ;  /* 0x00000005ff007c0c */ /* 0x000fda000bf05300 */
[----:B------:R-:W-:Y:S05]  /*08c0*/  @!P0 BRA `(.L_x_7) ;  /* 0x00000000001c8947 */ /* 0x000fea0003800000 */
[----:B-1----:R-:W1:Y:S02]  /*08d0*/  LDC.64 R2, c[0x0][0x5a0] ;  /* 0x00016800ff027b82 */ /* 0x002e640000000a00 */
[----:B-1----:R-:W2:Y:S02]  /*08e0*/  LDG.E.64 R2, desc[UR36][R2.64] ;  /* 0x0000002402027981 */ /* 0x002ea4000c1e1b00 */
[----:B--2---:R-:W-:-:S04]  /*08f0*/  ISETP.NE.U32.AND P0, PT, R2, RZ, PT ;  /* 0x000000ff0200720c */ /* 0x004fc80003f05070 */
[----:B------:R-:W-:-:S13]  /*0900*/  ISETP.NE.AND.EX P0, PT, R3, RZ, PT, P0 ;  /* 0x000000ff0300720c */ /* 0x000fda0003f05300 */
[----:B------:R-:W-:Y:S05]  /*0910*/  @!P0 BRA `(.L_x_7) ;  /* 0x0000000000088947 */ /* 0x000fea0003800000 */
[----:B0-----:R2:W5:Y:S01]  /*0920*/  LD.E R89, desc[UR36][R2.64] ;  /* 0x0000002402597980 */ /* 0x001562000c101900 */
[----:B------:R-:W-:Y:S05]  /*0930*/  BRA `(.L_x_8) ;  /* 0x0000000000247947 */ /* 0x000fea0003800000 */
.L_x_7:
[----:B------:R-:W-:Y:S02]  /*0940*/  ULDC.64 UR4, c[0x0][0x590] ;  /* 0x0001640000047ab9 */ /* 0x000fe40000000a00 */
[----:B------:R-:W-:-:S04]  /*0950*/  ISETP.NE.U32.AND P0, PT, RZ, UR4, PT ;  /* 0x00000004ff007c0c */ /* 0x000fc8000bf05070 */
[----:B------:R-:W-:-:S13]  /*0960*/  ISETP.NE.AND.EX P0, PT, RZ, UR5, PT, P0 ;  /* 0x00000005ff007c0c */ /* 0x000fda000bf05300 */
[----:B------:R-:W-:Y:S05]  /*0970*/  @!P0 BRA `(.L_x_9) ;  /* 0x00000000000c8947 */ /* 0x000fea0003800000 */
[----:B-1----:R-:W0:Y:S02]  /*0980*/  LDC.64 R2, c[0x0][0x590] ;  /* 0x00016400ff027b82 */ /* 0x002e240000000a00 */
[----:B0-----:R0:W5:Y:S01]  /*0990*/  LDG.E R89, desc[UR36][R2.64] ;  /* 0x0000002402597981 */ /* 0x001162000c1e1900 */
[----:B------:R-:W-:Y:S05]  /*09a0*/  BRA `(.L_x_8) ;  /* 0x0000000000087947 */ /* 0x000fea0003800000 */
.L_x_9:
[----:B------:R-:W-:Y:S02]  /*09b0*/  ULDC UR4, c[0x0][0x584] ;  /* 0x0001610000047ab9 */ /* 0x000fe40000000800 */
[----:B0-----:R-:W-:-:S07]  /*09c0*/  IMAD.U32 R89, RZ, RZ, UR4 ;  /* 0x00000004ff597e24 */ /* 0x001fce000f8e00ff */
.L_x_8:
[----:B012---:R-:W0:Y:S01]  /*09d0*/  LDC R2, c[0x0][0x65c] ;  /* 0x00019700ff027b82 */ /* 0x007e220000000800 */
[----:B------:R-:W1:Y:S01]  /*09e0*/  S2R R15, SR_CTAID.Y ;  /* 0x00000000000f7919 */ /* 0x000e620000002600 */
[----:B------:R-:W-:Y:S01]  /*09f0*/  ULDC UR6, c[0x0][0x28c] ;  /* 0x0000a30000067ab9 */ /* 0x000fe20000000800 */
[----:B------:R-:W-:Y:S01]  /*0a00*/  ISETP.NE.AND P0, PT, R7, 0x2, PT ;  /* 0x000000020700780c */ /* 0x000fe20003f05270 */
[----:B------:R-:W-:Y:S01]  /*0a10*/  UIADD3 UR6, UR6, 0x3f, URZ ;  /* 0x0000003f06067890 */ /* 0x000fe2000fffe03f */
[----:B------:R-:W2:Y:S01]  /*0a20*/  S2R R6, SR_CTAID.X ;  /* 0x0000000000067919 */ /* 0x000ea20000002500 */
[----:B------:R-:W-:Y:S01]  /*0a30*/  UMOV UR38, URZ ;  /* 0x0000003f00267c82 */ /* 0x000fe20008000000 */
[----:B------:R-:W-:Y:S01]  /*0a40*/  UMOV UR39, URZ ;  /* 0x0000003f00277c82 */ /* 0x000fe20008000000 */
[----:B------:R-:W-:Y:S01]  /*0a50*/  USHF.R.S32.HI UR7, URZ, 0x1f, UR6 ;  /* 0x0000001f3f077899 */ /* 0x000fe20008011406 */
[----:B------:R-:W-:-:S03]  /*0a60*/  ULDC.64 UR8, c[0x0][0x650] ;  /* 0x0001940000087ab9 */ /* 0x000fc60000000a00 */
[----:B------:R-:W-:-:S04]  /*0a70*/  ULEA.HI UR7, UR7, UR6, URZ, 0x6 ;  /* 0x0000000607077291 */ /* 0x000fc8000f8f303f */
[----:B------:R-:W-:Y:S01]  /*0a80*/  USHF.R.S32.HI UR40, URZ, 0x6, UR7 ;  /* 0x000000063f287899 */ /* 0x000fe20008011407 */
[----:B0-----:R-:W-:-:S13]  /*0a90*/  ISETP.NE.AND P1, PT, R2, 0x1, PT ;  /* 0x000000010200780c */ /* 0x001fda0003f25270 */
[----:B------:R-:W2:Y:S01]  /*0aa0*/  @P1 LDC R17, c[0x0][0x10] ;  /* 0x00000400ff111b82 */ /* 0x000ea20000000800 */
[----:B-1----:R-:W-:Y:S02]  /*0ab0*/  @P1 IMAD.MOV.U32 R8, RZ, RZ, R15 ;  /* 0x000000ffff081224 */ /* 0x002fe400078e000f */
[----:B------:R-:W-:Y:S02]  /*0ac0*/  @P1 IMAD.MOV.U32 R9, RZ, RZ, RZ ;  /* 0x000000ffff091224 */ /* 0x000fe400078e00ff */
[----:B------:R-:W-:-:S03]  /*0ad0*/  @P1 IMAD.MOV.U32 R7, RZ, RZ, RZ ;  /* 0x000000ffff071224 */ /* 0x000fc600078e00ff */
[----:B------:R-:W0:Y:S01]  /*0ae0*/  @!P1 LDC R3, c[0x0][0xc] ;  /* 0x00000300ff039b82 */ /* 0x000e220000000800 */
[----:B------:R-:W-:Y:S01]  /*0af0*/  ULDC UR4, c[0x0][0xc] ;  /* 0x0000030000047ab9 */ /* 0x000fe20000000800 */
[----:B------:R-:W-:Y:S02]  /*0b00*/  ULDC UR5, c[0x0][0x10] ;  /* 0x0000040000057ab9 */ /* 0x000fe40000000800 */
[----:B------:R-:W-:-:S04]  /*0b10*/  UIMAD.WIDE.U32 UR4, UR4, UR5, URZ ;  /* 0x00000005040472a5 */ /* 0x000fc8000f8e003f */
[----:B------:R-:W1:Y:S01]  /*0b20*/  LDC R0, c[0x0][0x14] ;  /* 0x00000500ff007b82 */ /* 0x000e620000000800 */
[----:B--2---:R-:W-:-:S04]  /*0b30*/  @P1 IMAD.WIDE.U32 R16, R6, R17, R8 ;  /* 0x0000001106101225 */ /* 0x004fc800078e0008 */
[----:B------:R-:W-:Y:S02]  /*0b40*/  @P1 IMAD.IADD R17, R17, 0x1, R7 ;  /* 0x0000000111111824 */ /* 0x000fe400078e0207 */
[----:B------:R-:W-:Y:S02]  /*0b50*/  IMAD.MOV.U32 R7, RZ, RZ, RZ ;  /* 0x000000ffff077224 */ /* 0x000fe400078e00ff */
[----:B0-----:R-:W-:-:S04]  /*0b60*/  @!P1 IMAD.WIDE.U32 R8, R3, R15, R6 ;  /* 0x0000000f03089225 */ /* 0x001fc800078e0006 */
[----:B------:R-:W-:Y:S02]  /*0b70*/  @!P1 IMAD.MOV.U32 R16, RZ, RZ, R8 ;  /* 0x000000ffff109224 */ /* 0x000fe400078e0008 */
[----:B-1----:R-:W-:-:S04]  /*0b80*/  IMAD.WIDE.U32 R10, R0, UR4, RZ ;  /* 0x00000004000a7c25 */ /* 0x002fc8000f8e00ff */
[----:B------:R-:W-:Y:S01]  /*0b90*/  IMAD R3, R0, UR5, RZ ;  /* 0x0000000500037c24 */ /* 0x000fe2000f8e02ff */
[----:B------:R0:W-:Y:S01]  /*0ba0*/  STL.64 [R1], R10 ;  /* 0x0000000a01007387 */ /* 0x0001e20000100a00 */
[----:B------:R-:W-:Y:S02]  /*0bb0*/  @!P1 IMAD.MOV.U32 R17, RZ, RZ, R9 ;  /* 0x000000ffff119224 */ /* 0x000fe400078e0009 */
[----:B------:R-:W-:Y:S01]  /*0bc0*/  IMAD.IADD R0, R11, 0x1, R3 ;  /* 0x000000010b007824 */ /* 0x000fe200078e0203 */
[----:B------:R-:W-:Y:S06]  /*0bd0*/  @P0 BRA `(.L_x_10) ;  /* 0x0000000000200947 */ /* 0x000fec0003800000 */
[----:B------:R-:W-:Y:S01]  /*0be0*/  UISETP.GE.U32.AND UP0, UPT, UR40, 0x9, UPT ;  /* 0x000000092800788c */ /* 0x000fe2000bf06070 */
[----:B------:R-:W-:Y:S01]  /*0bf0*/  IADD3 R16, P0, R16, R10, RZ ;  /* 0x0000000a10107210 */ /* 0x000fe20007f1e0ff */
[----:B------:R-:W-:Y:S01]  /*0c00*/  UIMAD.WIDE.U32 UR4, UR40, 0x38e38e39, URZ ;  /* 0x38e38e39280478a5 */ /* 0x000fe2000f8e003f */
[----:B------:R-:W-:-:S03]  /*0c10*/  UMOV UR39, URZ ;  /* 0x0000003f00277c82 */ /* 0x000fc60008000000 */
[----:B------:R-:W-:Y:S01]  /*0c20*/  USHF.R.U32.HI UR4, URZ, 0x1, UR5 ;  /* 0x000000013f047899 */ /* 0x000fe20008011605 */
[----:B------:R-:W-:-:S03]  /*0c30*/  IMAD.X R17, R0, 0x1, R17, P0 ;  /* 0x0000000100117824 */ /* 0x000fc600000e0611 */
[----:B------:R-:W-:Y:S02]  /*0c40*/  UIMAD UR38, UR4, -0x9, UR40 ;  /* 0xfffffff7042678a4 */ /* 0x000fe4000f8e0228 */
[----:B------:R-:W-:-:S12]  /*0c50*/  @UP0 ULOP3.LUT UR39, UR4, 0x1, URZ, 0xc0, !UPT ;  /* 0x0000000104270892 */ /* 0x000fd8000f8ec03f */
.L_x_10:
[----:B------:R-:W-:Y:S01]  /*0c60*/  ISETP.GE.U32.AND P0, PT, R16, UR8, PT ;  /* 0x0000000810007c0c */ /* 0x000fe2000bf06070 */
[----:B------:R-:W-:Y:S01]  /*0c70*/  IMAD.MOV.U32 R22, RZ, RZ, -0x1 ;  /* 0xffffffffff167424 */ /* 0x000fe200078e00ff */
[----:B------:R-:W-:Y:S01]  /*0c80*/  PRMT R3, RZ, 0x7610, R3 ;  /* 0x00007610ff037816 */ /* 0x000fe20000000003 */
[----:B------:R-:W-:Y:S01]  /*0c90*/  IMAD.MOV.U32 R18, RZ, RZ, -0x1 ;  /* 0xffffffffff127424 */ /* 0x000fe200078e00ff */
[----:B------:R-:W-:Y:S01]  /*0ca0*/  ISETP.GE.U32.AND.EX P0, PT, R17, UR9, PT, P0 ;  /* 0x0000000911007c0c */ /* 0x000fe2000bf06100 */
[----:B------:R-:W-:-:S12]  /*0cb0*/  IMAD.MOV.U32 R19, RZ, RZ, -0x1 ;  /* 0xffffffffff137424 */ /* 0x000fd800078e00ff */
[----:B------:R-:W-:Y:S05]  /*0cc0*/  @P0 BRA `(.L_x_11) ;  /* 0x0000000400580947 */ /* 0x000fea0003800000 */
[----:B------:R-:W1:Y:S01]  /*0cd0*/  LDC.64 R20, c[0x0][0x628] ;  /* 0x00018a00ff147b82 */ /* 0x000e620000000a00 */
[----:B------:R-:W-:Y:S02]  /*0ce0*/  IMAD.MOV.U32 R8, RZ, RZ, R16 ;  /* 0x000000ffff087224 */ /* 0x000fe400078e0010 */
[----:B------:R-:W-:-:S05]  /*0cf0*/  IMAD.MOV.U32 R9, RZ, RZ, R17 ;  /* 0x000000ffff097224 */ /* 0x000fca00078e0011 */
[----:B------:R-:W2:Y:S08]  /*0d00*/  LDC R18, c[0x0][0x630] ;  /* 0x00018c00ff127b82 */ /* 0x000eb00000000800 */
[----:B------:R-:W3:Y:S01]  /*0d10*/  LDC.64 R24, c[0x0][0x620] ;  /* 0x00018800ff187b82 */ /* 0x000ee20000000a00 */
[----:B-1----:R-:W-:-:S04]  /*0d20*/  ISETP.NE.U32.AND P0, PT, R20, RZ, PT ;  /* 0x000000ff1400720c */ /* 0x002fc80003f05070 */
[----:B------:R-:W-:-:S13]  /*0d30*/  ISETP.NE.AND.EX P0, PT, R21, RZ, PT, P0 ;  /* 0x000000ff1500720c */ /* 0x000fda0003f05300 */
[----:B--23--:R-:W-:Y:S05]  /*0d40*/  @!P0 BRA `(.L_x_12) ;  /* 0x0000000000288947 */ /* 0x00cfea0003800000 */
[----:B------:R-:W1:Y:S02]  /*0d50*/  LDC R3, c[0x0][0x634] ;  /* 0x00018d00ff037b82 */ /* 0x000e640000000800 */
[----:B-1----:R-:W-:-:S05]  /*0d60*/  IADD3 R3, P0, R16, R3, RZ ;  /* 0x0000000310037210 */ /* 0x002fca0007f1e0ff */
[----:B------:R-:W-:-:S04]  /*0d70*/  IMAD.X R19, RZ, RZ, R17, P0 ;  /* 0x000000ffff137224 */ /* 0x000fc800000e0611 */
[----:B------:R-:W-:-:S04]  /*0d80*/  IMAD.WIDE.U32 R8, R19, R20, RZ ;  /* 0x0000001413087225 */ /* 0x000fc800078e00ff */
[----:B0-----:R-:W-:-:S04]  /*0d90*/  IMAD.WIDE.U32 R10, P0, R3, R21, R8 ;  /* 0x00000015030a7225 */ /* 0x001fc80007800008 */
[----:B------:R-:W-:-:S04]  /*0da0*/  IMAD.WIDE.U32 R8, R3, R20, RZ ;  /* 0x0000001403087225 */ /* 0x000fc800078e00ff */
[----:B------:R-:W-:Y:S01]  /*0db0*/  IMAD.X R13, RZ, RZ, RZ, P0 ;  /* 0x000000ffff0d7224 */ /* 0x000fe200000e06ff */
[----:B------:R-:W-:Y:S01]  /*0dc0*/  IADD3 RZ, P0, R9, R10, RZ ;  /* 0x0000000a09ff7210 */ /* 0x000fe20007f1e0ff */
[----:B------:R-:W-:-:S04]  /*0dd0*/  IMAD.MOV.U32 R12, RZ, RZ, R11 ;  /* 0x000000ffff0c7224 */ /* 0x000fc800078e000b */
[----:B------:R-:W-:-:S08]  /*0de0*/  IMAD.WIDE.U32.X R8, R19, R21, R12, P0 ;  /* 0x0000001513087225 */ /* 0x000fd000000e040c */
.L_x_12:
[-CC-:B------:R-:W-:Y:S01]  /*0df0*/  SHF.R.U64 R30, R8, R18.reuse, R9.reuse ;  /* 0x00000012081e7219 */ /* 0x180fe20000001209 */
[----:B------:R-:W1:Y:S01]  /*0e00*/  LDC R12, c[0x0][0x618] ;  /* 0x00018600ff0c7b82 */ /* 0x000e620000000800 */
[----:B------:R-:W-:Y:S01]  /*0e10*/  SHF.R.U32.HI R7, RZ, R18, R9 ;  /* 0x00000012ff077219 */ /* 0x000fe20000011609 */
[----:B------:R-:W-:Y:S01]  /*0e20*/  ULDC UR4, c[0x0][0x150] ;  /* 0x0000540000047ab9 */ /* 0x000fe20000000800 */
[----:B0-----:R-:W-:Y:S02]  /*0e30*/  IADD3 R11, P0, RZ, -R30, RZ ;  /* 0x8000001eff0b7210 */ /* 0x001fe40007f1e0ff */
[----:B------:R-:W-:-:S03]  /*0e40*/  I2FP.F32.U32 R3, R6 ;  /* 0x0000000600037245 */ /* 0x000fc60000201000 */
[----:B------:R-:W0:Y:S01]  /*0e50*/  LDC.64 R26, c[0x0][0x640] ;  /* 0x00019000ff1a7b82 */ /* 0x000e220000000a00 */
[----:B------:R-:W-:Y:S02]  /*0e60*/  IMAD.X R13, RZ, RZ, ~R7, P0 ;  /* 0x000000ffff0d7224 */ /* 0x000fe400000e0e07 */
[----:B------:R-:W-:Y:S01]  /*0e70*/  FMUL R3, R3, UR4 ;  /* 0x0000000403037c20 */ /* 0x000fe20008400000 */
[----:B------:R-:W-:Y:S01]  /*0e80*/  IMAD.WIDE.U32 R8, R11, R24, R16 ;  /* 0x000000180b087225 */ /* 0x000fe200078e0010 */
[----:B------:R-:W-:-:S03]  /*0e90*/  ULDC UR4, c[0x0][0x154] ;  /* 0x0000550000047ab9 */ /* 0x000fc60000000800 */
[----:B------:R-:W-:Y:S01]  /*0ea0*/  IMAD R10, R13, R24, RZ ;  /* 0x000000180d0a7224 */ /* 0x000fe200078e02ff */
[----:B------:R-:W2:Y:S01]  /*0eb0*/  LDC R7, c[0x0][0x144] ;  /* 0x00005100ff077b82 */ /* 0x000ea20000000800 */
[----:B------:R-:W3:Y:S02]  /*0ec0*/  F2I.U32.TRUNC.NTZ R3, R3 ;  /* 0x0000000300037305 */ /* 0x000ee4000020f000 */
[----:B------:R-:W-:-:S04]  /*0ed0*/  IMAD R11, R11, R25, R10 ;  /* 0x000000190b0b7224 */ /* 0x000fc800078e020a */
[----:B------:R-:W-:Y:S01]  /*0ee0*/  IMAD.IADD R9, R9, 0x1, R11 ;  /* 0x0000000109097824 */ /* 0x000fe200078e020b */
[----:B------:R-:W4:Y:S01]  /*0ef0*/  LDC R18, c[0x0][0x608] ;  /* 0x00018200ff127b82 */ /* 0x000f220000000800 */
[----:B------:R-:W-:-:S03]  /*0f00*/  IMAD.MOV.U32 R11, RZ, RZ, -0x1 ;  /* 0xffffffffff0b7424 */ /* 0x000fc600078e00ff */
[-C--:B-1----:R-:W-:Y:S02]  /*0f10*/  SHF.R.U64 R22, R8, R12.reuse, R9 ;  /* 0x0000000c08167219 */ /* 0x082fe40000001209 */
[----:B------:R-:W-:Y:S02]  /*0f20*/  I2FP.F32.U32 R8, R15 ;  /* 0x0000000f00087245 */ /* 0x000fe40000201000 */
[----:B------:R-:W1:Y:S01]  /*0f30*/  LDC R24, c[0x0][0x658] ;  /* 0x00019600ff187b82 */ /* 0x000e620000000800 */
[----:B0-----:R-:W-:Y:S01]  /*0f40*/  ISETP.NE.U32.AND P0, PT, R26, RZ, PT ;  /* 0x000000ff1a00720c */ /* 0x001fe20003f05070 */
[----:B---3--:R-:W-:Y:S01]  /*0f50*/  IMAD.MOV R10, RZ, RZ, -R3 ;  /* 0x000000ffff0a7224 */ /* 0x008fe200078e0a03 */
[----:B------:R-:W-:Y:S01]  /*0f60*/  SHF.R.U32.HI R9, RZ, R12, R9 ;  /* 0x0000000cff097219 */ /* 0x000fe20000011609 */
[----:B------:R-:W-:Y:S01]  /*0f70*/  FMUL R8, R8, UR4 ;  /* 0x0000000408087c20 */ /* 0x000fe20008400000 */
[----:B------:R-:W-:-:S03]  /*0f80*/  ISETP.NE.AND.EX P0, PT, R27, RZ, PT, P0 ;  /* 0x000000ff1b00720c */ /* 0x000fc60003f05300 */
[----:B------:R-:W0:Y:S01]  /*0f90*/  LDC R20, c[0x0][0x148] ;  /* 0x00005200ff147b82 */ /* 0x000e220000000800 */
[----:B--2---:R-:W-:-:S07]  /*0fa0*/  IMAD R3, R7, R10, R6 ;  /* 0x0000000a07037224 */ /* 0x004fce00078e0206 */
[----:B------:R-:W2:Y:S01]  /*0fb0*/  LDC R21, c[0x0][0x600] ;  /* 0x00018000ff157b82 */ /* 0x000ea20000000800 */
[-CC-:B----4-:R-:W-:Y:S02]  /*0fc0*/  SHF.R.U64 R32, R22, R18.reuse, R9.reuse ;  /* 0x0000001216207219 */ /* 0x190fe40000001209 */
[----:B------:R-:W-:Y:S01]  /*0fd0*/  SHF.R.U32.HI R7, RZ, R18, R9 ;  /* 0x00000012ff077219 */ /* 0x000fe20000011609 */
[----:B------:R-:W-:Y:S01]  /*0fe0*/  IMAD.MOV.U32 R9, RZ, RZ, 0x1 ;  /* 0x00000001ff097424 */ /* 0x000fe200078e00ff */
[----:B------:R3:W4:Y:S03]  /*0ff0*/  F2I.U32.TRUNC.NTZ R18, R8 ;  /* 0x0000000800127305 */ /* 0x000726000020f000 */
[----:B------:R-:W0:Y:S01]  /*1000*/  LDC R25, c[0x0][0x648] ;  /* 0x00019200ff197b82 */ /* 0x000e220000000800 */
[-C--:B-1----:R-:W-:Y:S02]  /*1010*/  SHF.L.U32 R6, R11, R24.reuse, RZ ;  /* 0x000000180b067219 */ /* 0x082fe400000006ff */
[----:B------:R-:W-:-:S02]  /*1020*/  SHF.R.U64 R34, R32, R24, R7 ;  /* 0x0000001820227219 */ /* 0x000fc40000001207 */
[----:B------:R-:W-:Y:S02]  /*1030*/  LOP3.LUT R13, RZ, R6, RZ, 0x33, !PT ;  /* 0x00000006ff0d7212 */ /* 0x000fe400078e33ff */
[-C--:B------:R-:W-:Y:S01]  /*1040*/  SHF.R.U32.HI R7, RZ, R24.reuse, R7 ;  /* 0x00000018ff077219 */ /* 0x080fe20000011607 */
[----:B------:R-:W1:Y:S01]  /*1050*/  LDC R29, c[0x0][0x638] ;  /* 0x00018e00ff1d7b82 */ /* 0x000e620000000800 */
[----:B------:R-:W-:Y:S01]  /*1060*/  SHF.L.U32 R12, R9, R24, RZ ;  /* 0x00000018090c7219 */ /* 0x000fe200000006ff */
[----:B------:R-:W-:-:S06]  /*1070*/  IMAD.MOV.U32 R6, RZ, RZ, R34 ;  /* 0x000000ffff067224 */ /* 0x000fcc00078e0022 */
[----:B------:R-:W0:Y:S01]  /*1080*/  LDC R28, c[0x0][0x610] ;  /* 0x00018400ff1c7b82 */ /* 0x000e220000000800 */
[----:B---34-:R-:W-:Y:S05]  /*1090*/  @!P0 BRA `(.L_x_13) ;  /* 0x0000000000288947 */ /* 0x018fea0003800000 */
[----:B------:R-:W3:Y:S02]  /*10a0*/  LDC R11, c[0x0][0x64c] ;  /* 0x00019300ff0b7b82 */ /* 0x000ee40000000800 */
[----:B---3--:R-:W-:-:S05]  /*10b0*/  IADD3 R11, P0, R34, R11, RZ ;  /* 0x0000000b220b7210 */ /* 0x008fca0007f1e0ff */
[----:B------:R-:W-:-:S04]  /*10c0*/  IMAD.X R19, RZ, RZ, R7, P0 ;  /* 0x000000ffff137224 */ /* 0x000fc800000e0607 */
[----:B------:R-:W-:-:S04]  /*10d0*/  IMAD.WIDE.U32 R6, R19, R26, RZ ;  /* 0x0000001a13067225 */ /* 0x000fc800078e00ff */
[----:B------:R-:W-:-:S04]  /*10e0*/  IMAD.WIDE.U32 R8, P0, R11, R27, R6 ;  /* 0x0000001b0b087225 */ /* 0x000fc80007800006 */
[----:B------:R-:W-:-:S04]  /*10f0*/  IMAD.WIDE.U32 R6, R11, R26, RZ ;  /* 0x0000001a0b067225 */ /* 0x000fc800078e00ff */
[----:B------:R-:W-:Y:S01]  /*1100*/  IMAD.X R11, RZ, RZ, RZ, P0 ;  /* 0x000000ffff0b7224 */ /* 0x000fe200000e06ff */
[----:B------:R-:W-:Y:S01]  /*1110*/  IADD3 RZ, P0, R7, R8, RZ ;  /* 0x0000000807ff7210 */ /* 0x000fe20007f1e0ff */
[----:B------:R-:W-:-:S04]  /*1120*/  IMAD.MOV.U32 R10, RZ, RZ, R9 ;  /* 0x000000ffff0a7224 */ /* 0x000fc800078e0009 */
[----:B------:R-:W-:-:S08]  /*1130*/  IMAD.WIDE.U32.X R6, R19, R27, R10, P0 ;  /* 0x0000001b13067225 */ /* 0x000fd000000e040a */
.L_x_13:
[----:B0-----:R-:W-:Y:S01]  /*1140*/  SHF.R.U64 R6, R6, R25, R7 ;  /* 0x0000001906067219 */ /* 0x001fe20000001207 */
[----:B--2---:R-:W-:Y:S01]  /*1150*/  VIADD R7, R21, 0xffffffff ;  /* 0xffffffff15077836 */ /* 0x004fe20000000000 */
[----:B------:R-:W-:Y:S01]  /*1160*/  LOP3.LUT R13, R32, R13, RZ, 0xc0, !PT ;  /* 0x0000000d200d7212 */ /* 0x000fe200078ec0ff */
[----:B------:R-:W-:Y:S02]  /*1170*/  IMAD.MOV R18, RZ, RZ, -R18 ;  /* 0x000000ffff127224 */ /* 0x000fe400078e0a12 */
[----:B------:R-:W-:Y:S01]  /*1180*/  IMAD.MOV R8, RZ, RZ, -R6 ;  /* 0x000000ffff087224 */ /* 0x000fe200078e0a06 */
[----:B------:R-:W-:Y:S01]  /*1190*/  LOP3.LUT R7, R22, R7, RZ, 0xc0, !PT ;  /* 0x0000000716077212 */ /* 0x000fe200078ec0ff */
[----:B------:R-:W-:Y:S02]  /*11a0*/  IMAD R12, R12, R6, R13 ;  /* 0x000000060c0c7224 */ /* 0x000fe400078e020d */
[----:B------:R-:W-:Y:S02]  /*11b0*/  @P1 IMAD R3, R20, R18, R15 ;  /* 0x0000001214031224 */ /* 0x000fe400078e020f */
[----:B-1----:R-:W-:-:S02]  /*11c0*/  IMAD R6, R8, R29, R34 ;  /* 0x0000001d08067224 */ /* 0x002fc400078e0222 */
[----:B------:R-:W-:Y:S02]  /*11d0*/  IMAD R22, R12, R28, R3 ;  /* 0x0000001c0c167224 */ /* 0x000fe400078e0203 */
[----:B------:R-:W-:Y:S02]  /*11e0*/  IMAD R7, R6, R21, R7 ;  /* 0x0000001506077224 */ /* 0x000fe400078e0207 */
[----:B------:R-:W-:Y:S02]  /*11f0*/  IMAD.MOV.U32 R3, RZ, RZ, 0x1 ;  /* 0x00000001ff037424 */ /* 0x000fe400078e00ff */
[----:B------:R-:W-:Y:S01]  /*1200*/  IMAD.MOV.U32 R19, RZ, RZ, R30 ;  /* 0x000000ffff137224 */ /* 0x000fe200078e001e */
[----:B------:R-:W-:Y:S02]  /*1210*/  SEL R18, R7, R22, !P1 ;  /* 0x0000001607127207 */ /* 0x000fe40004800000 */
[----:B------:R-:W-:-:S07]  /*1220*/  SEL R22, R22, R7, !P1 ;  /* 0x0000000716167207 */ /* 0x000fce0004800000 */
.L_x_11:
[----:B------:R-:W-:Y:S05]  /*1230*/  @!P2 BRA `(.L_x_14) ;  /* 0x00000054006ca947 */ /* 0x000fea0003800000 */
[----:B------:R-:W-:-:S13]  /*1240*/  ISETP.GT.U32.AND P0, PT, R31, 0x1, PT ;  /* 0x000000011f00780c */ /* 0x000fda0003f04070 */
[----:B------:R-:W-:Y:S05]  /*1250*/  @P0 EXIT ;  /* 0x000000000000094d */ /* 0x000fea0003800000 */
.L_x_15:
[----:B------:R-:W-:-:S08]  /*1260*/  NOP ;  /* 0x0000000000007918 */ /* 0x000fd00000000000 */
[----:B------:R-:W1:Y:S02]  /*1270*/  USETMAXREG.TRY_ALLOC.CTAPOOL UP0, 0xe8 ;  /* 0x000000e8000079c8 */ /* 0x000e640008000600 */
[----:B-1----:R-:W-:-:S13]  /*1280*/  PLOP3.LUT P0, PT, PT, PT, UP0, 0x80, 0x0 ;  /* 0x000000000000781c */ /* 0x002fda0003f0f008 */
[----:B------:R-:W-:Y:S05]  /*1290*/  @!P0 BRA `(.L_x_15) ;  /* 0xfffffffc00f08947 */ /* 0x000fea000383ffff */
[----:B------:R-:W-:-:S13]  /*12a0*/  LOP3.LUT P0, RZ, R3, 0xff, RZ, 0xc0, !PT ;  /* 0x000000ff03ff7812 */ /* 0x000fda000780c0ff */
[----:B------:R-:W-:Y:S05]  /*12b0*/  @!P0 EXIT ;  /* 0x000000000000894d */ /* 0x000fea0003800000 */
[----:B------:R-:W2:Y:S01]  /*12c0*/  LDL.64 R8, [R1] ;  /* 0x0000000001087983 */ /* 0x000ea20000100a00 */
[----:B------:R-:W-:Y:S01]  /*12d0*/  SHF.R.S32.HI R4, RZ, 0x1f, R5 ;  /* 0x0000001fff047819 */ /* 0x000fe20000011405 */
[----:B------:R-:W1:Y:S01]  /*12e0*/  S2UR UR4, SR_CgaCtaId ;  /* 0x00000000000479c3 */ /* 0x000e620000008800 */
[----:B------:R-:W-:Y:S01]  /*12f0*/  UISETP.LT.AND UP0, UPT, UR40, 0x1, UPT ;  /* 0x000000012800788c */ /* 0x000fe2000bf01270 */
[----:B------:R-:W-:Y:S01]  /*1300*/  LOP3.LUT R102, R23, 0x1, RZ, 0xfc, !PT ;  /* 0x0000000117667812 */ /* 0x000fe200078efcff */
[----:B------:R-:W-:Y:S01]  /*1310*/  UIADD3 UR5, UR43, -0x1, URZ ;  /* 0xffffffff2b057890 */ /* 0x000fe2000fffe03f */
[CC--:B------:R-:W-:Y:S01]  /*1320*/  LEA.HI R3, R4.reuse, R5.reuse, RZ, 0x2 ;  /* 0x0000000504037211 */ /* 0x0c0fe200078f10ff */
[----:B------:R-:W-:Y:S01]  /*1330*/  USEL UR42, UR40, 0x1, UP0 ;  /* 0x00000001282a7887 */ /* 0x000fe20008000000 */
[----:B------:R-:W-:Y:S01]  /*1340*/  LEA.HI R4, R4, R5, RZ, 0x5 ;  /* 0x0000000504047211 */ /* 0x000fe200078f28ff */
[----:B------:R-:W-:Y:S01]  /*1350*/  UMOV UR41, 0x400 ;  /* 0x0000040000297882 */ /* 0x000fe20000000000 */
[--C-:B------:R-:W-:Y:S01]  /*1360*/  SHF.R.S32.HI R90, RZ, 0x2, R3.reuse ;  /* 0x00000002ff5a7819 */ /* 0x100fe20000011403 */
[----:B------:R-:W3:Y:S01]  /*1370*/  LDC R96, c[0x0][0x658] ;  /* 0x00019600ff607b82 */ /* 0x000ee20000000800 */
[----:B------:R-:W-:Y:S01]  /*1380*/  SHF.R.S32.HI R7, RZ, 0x1f, R3 ;  /* 0x0000001fff077819 */ /* 0x000fe20000011403 */
[----:B------:R-:W-:Y:S01]  /*1390*/  UISETP.NE.AND UP0, UPT, UR5, URZ, UPT ;  /* 0x0000003f0500728c */ /* 0x000fe2000bf05270 */
[----:B------:R-:W-:Y:S01]  /*13a0*/  LOP3.LUT R6, R3, 0xfffffffc, RZ, 0xc0, !PT ;  /* 0xfffffffc03067812 */ /* 0x000fe200078ec0ff */
[----:B------:R-:W-:Y:S01]  /*13b0*/  ULDC UR6, c[0x0][0x284] ;  /* 0x0000a10000067ab9 */ /* 0x000fe20000000800 */
[----:B------:R-:W-:Y:S01]  /*13c0*/  LEA.HI R7, R7, R90, RZ, 0x3 ;  /* 0x0000005a07077211 */ /* 0x000fe200078f18ff */
[----:B------:R-:W-:Y:S01]  /*13d0*/  USHF.L.U32 UR45, UR40, 0x1, URZ ;  /* 0x00000001282d7899 */ /* 0x000fe2000800063f */
[----:B------:R-:W-:Y:S01]  /*13e0*/  SHF.R.S32.HI R3, RZ, 0x5, R4 ;  /* 0x00000005ff037819 */ /* 0x000fe20000011404 */
[----:B------:R-:W4:Y:S01]  /*13f0*/  LDC.64 R94, c[0x0][0x5c8] ;  /* 0x00017200ff5e7b82 */ /* 0x000f220000000a00 */
[----:B------:R-:W-:Y:S01]  /*1400*/  LOP3.LUT R7, R7, 0xfffffff8, RZ, 0xc0, !PT ;  /* 0xfffffff807077812 */ /* 0x000fe200078ec0ff */
[----:B------:R-:W-:Y:S01]  /*1410*/  IMAD.IADD R6, R5, 0x1, -R6 ;  /* 0x0000000105067824 */ /* 0x000fe200078e0a06 */
[----:B------:R-:W-:Y:S01]  /*1420*/  UIADD3 UR42, -UR42, UR40, URZ ;  /* 0x000000282a2a7290 */ /* 0x000fe2000fffe13f */
[----:B------:R-:W-:-:S02]  /*1430*/  IMAD.MOV.U32 R5, RZ, RZ, 0x1 ;  /* 0x00000001ff057424 */ /* 0x000fc400078e00ff */
[----:B------:R-:W-:Y:S01]  /*1440*/  IMAD.IADD R90, R90, 0x1, -R7 ;  /* 0x000000015a5a7824 */ /* 0x000fe200078e0a07 */
[----:B-1----:R-:W-:Y:S01]  /*1450*/  ULEA UR41, UR4, UR41, 0x18 ;  /* 0x0000002904297291 */ /* 0x002fe2000f8ec03f */
[----:B------:R-:W1:Y:S01]  /*1460*/  LDC R97, c[0x0][0x288] ;  /* 0x0000a200ff617b82 */ /* 0x000e620000000800 */
[----:B------:R-:W-:Y:S01]  /*1470*/  USHF.L.U32 UR4, UR5, 0x3, URZ ;  /* 0x0000000305047899 */ /* 0x000fe2000800063f */
[--C-:B------:R-:W-:Y:S01]  /*1480*/  IMAD R101, R3, -0x10, -R90.reuse ;  /* 0xfffffff003657824 */ /* 0x100fe200078e0a5a */
[--C-:B------:R-:W-:Y:S01]  /*1490*/  SHF.R.S32.HI R91, RZ, 0x1f, R90.reuse ;  /* 0x0000001fff5b7819 */ /* 0x100fe2000001145a */
[----:B------:R-:W-:Y:S01]  /*14a0*/  USEL UR5, URZ, 0x1, UP0 ;  /* 0x000000013f057887 */ /* 0x000fe20008000000 */
[----:B------:R-:W-:Y:S01]  /*14b0*/  IMAD.SHL.U32 R92, R6, 0x2, RZ ;  /* 0x00000002065c7824 */ /* 0x000fe200078e00ff */
[----:B------:R-:W-:Y:S01]  /*14c0*/  UIADD3 UR46, UR41, 0xa0, URZ ;  /* 0x000000a0292e7890 */ /* 0x000fe2000fffe03f */
[----:B------:R-:W-:Y:S01]  /*14d0*/  VIADD R101, R101, UR6 ;  /* 0x0000000665657c36 */ /* 0x000fe20008000000 */
[----:B------:R-:W0:Y:S01]  /*14e0*/  LDC R99, c[0x0][0x600] ;  /* 0x00018000ff637b82 */ /* 0x000e220000000800 */
[----:B------:R-:W-:Y:S01]  /*14f0*/  IMAD.WIDE R90, R3, 0x10, R90 ;  /* 0x00000010035a7825 */ /* 0x000fe200078e025a */
[----:B------:R-:W-:Y:S01]  /*1500*/  ULOP3.LUT UR4, UR4, 0x8, URZ, 0xc0, !UPT ;  /* 0x0000000804047892 */ /* 0x000fe2000f8ec03f */
[----:B------:R-:W-:Y:S01]  /*1510*/  SHF.R.S32.HI R93, RZ, 0x1f, R92 ;  /* 0x0000001fff5d7819 */ /* 0x000fe2000001145c */
[----:B------:R-:W-:Y:S01]  /*1520*/  ULEA UR43, UR43, UR46, 0x3 ;  /* 0x0000002e2b2b7291 */ /* 0x000fe2000f8e183f */
[----:B------:R-:W-:Y:S01]  /*1530*/  IMAD.MOV.U32 R3, RZ, RZ, -0x1 ;  /* 0xffffffffff037424 */ /* 0x000fe200078e00ff */
[----:B------:R-:W-:Y:S01]  /*1540*/  ULOP3.LUT UR47, UR4, 0x8, URZ, 0x3c, !UPT ;  /* 0x00000008042f7892 */ /* 0x000fe2000f8e3c3f */
[----:B------:R-:W-:Y:S01]  /*1550*/  IMAD.U32 R103, RZ, RZ, UR5 ;  /* 0x00000005ff677e24 */ /* 0x000fe2000f8e00ff */
[C---:B----4-:R-:W-:Y:S01]  /*1560*/  SHF.L.U64.HI R95, R94.reuse, 0x3, R95 ;  /* 0x000000035e5f7819 */ /* 0x050fe2000001025f */
[----:B------:R-:W-:Y:S01]  /*1570*/  IMAD.SHL.U32 R94, R94, 0x8, RZ ;  /* 0x000000085e5e7824 */ /* 0x000fe200078e00ff */
[-C--:B---3--:R-:W-:Y:S01]  /*1580*/  SHF.L.U32 R3, R3, R96.reuse, RZ ;  /* 0x0000006003037219 */ /* 0x088fe200000006ff */
[----:B------:R-:W-:Y:S01]  /*1590*/  ULOP3.LUT UR44, UR4, 0x18, URZ, 0x3c, !UPT ;  /* 0x00000018042c7892 */ /* 0x000fe2000f8e3c3f */
[----:B------:R-:W-:-:S02]  /*15a0*/  SHF.L.U32 R96, R5, R96, RZ ;  /* 0x0000006005607219 */ /* 0x000fc400000006ff */
[----:B------:R-:W-:Y:S01]  /*15b0*/  LOP3.LUT R100, RZ, R3, RZ, 0x33, !PT ;  /* 0x00000003ff647212 */ /* 0x000fe200078e33ff */
[----:B-1----:R-:W-:Y:S02]  /*15c0*/  IMAD R97, R6, -0x2, R97 ;  /* 0xfffffffe06617824 */ /* 0x002fe400078e0261 */
[----:B0-----:R-:W-:Y:S01]  /*15d0*/  VIADD R99, R99, 0xffffffff ;  /* 0xffffffff63637836 */ /* 0x001fe20000000000 */
[----:B--2---:R-:W-:-:S07]  /*15e0*/  SHF.L.U64.HI R98, R8, 0x1, R0 ;  /* 0x0000000108627819 */ /* 0x004fce0000010200 */
.L_x_163:
[----:B------:R-:W-:-:S04]  /*15f0*/  SHF.L.U32 R0, R103, 0x1f, RZ ;  /* 0x0000001f67007819 */ /* 0x000fc800000006ff */
[----:B------:R-:W0:Y:S02]  /*1600*/  SYNCS.PHASECHK.TRANS64.TRYWAIT P0, [UR43+-0x8], R0 ;  /* 0xfffff800ff0075a7 */ /* 0x000e24000800016b */
[----:B01-34-:R-:W-:Y:S05]  /*1610*/  @!P0 BRA `(.L_x_16) ;  /* 0x00000064002c8947 */ /* 0x01bfea0003800000 */
.L_x_190:
[----:B------:R-:W-:Y:S02]  /*1620*/  ULDC UR4, c[0x0][0x28c] ;  /* 0x0000a30000047ab9 */ /* 0x000fe40000000800 */
[----:B------:R-:W-:-:S13]  /*1630*/  ISETP.LT.AND P0, PT, RZ, UR4, PT ;  /* 0x00000004ff007c0c */ /* 0x000fda000bf01270 */
[----:B------:R-:W-:Y:S05]  /*1640*/  @P0 BRA `(.L_x_17) ;  /* 0x0000000000400947 */ /* 0x000fea0003800000 */
[----:B0-----:R-:W-:Y:S01]  /*1650*/  MOV R0, 0x0 ;  /* 0x0000000000007802 */ /* 0x001fe20000000f00 */
[----:B------:R-:W-:Y:S01]  /*1660*/  ULDC.64 UR4, c[0x4][0x68] ;  /* 0x01001a0000047ab9 */ /* 0x000fe20000000a00 */
[----:B------:R-:W-:Y:S01]  /*1670*/  ULDC.64 UR6, c[0x4][0x8] ;  /* 0x0100020000067ab9 */ /* 0x000fe20000000a00 */
[----:B------:R-:W-:Y:S01]  /*1680*/  IMAD.U32 R4, RZ, RZ, UR4 ;  /* 0x00000004ff047e24 */ /* 0x000fe2000f8e00ff */
[----:B------:R0:W1:Y:S01]  /*1690*/  LDC.64 R14, c[0x4][R0] ;  /* 0x01000000000e7b82 */ /* 0x0000620000000a00 */
[----:B------:R-:W-:Y:S01]  /*16a0*/  IMAD.U32 R5, RZ, RZ, UR5 ;  /* 0x00000005ff057e24 */ /* 0x000fe2000f8e00ff */
[----:B------:R-:W-:Y:S01]  /*16b0*/  ULDC.64 UR4, c[0x4][0x70] ;  /* 0x01001c0000047ab9 */ /* 0x000fe20000000a00 */
[----:B------:R-:W-:Y:S02]  /*16c0*/  IMAD.U32 R10, RZ, RZ, UR6 ;  /* 0x00000006ff0a7e24 */ /* 0x000fe4000f8e00ff */
[----:B------:R-:W-:Y:S02]  /*16d0*/  IMAD.U32 R6, RZ, RZ, UR4 ;  /* 0x00000004ff067e24 */ /* 0x000fe4000f8e00ff */
[----:B------:R-:W-:-:S02]  /*16e0*/  IMAD.U32 R7, RZ, RZ, UR5 ;  /* 0x00000005ff077e24 */ /* 0x000fc4000f8e00ff */
[----:B------:R-:W-:Y:S02]  /*16f0*/  IMAD.U32 R11, RZ, RZ, UR7 ;  /* 0x00000007ff0b7e24 */ /* 0x000fe4000f8e00ff */
[----:B------:R-:W-:Y:S02]  /*1700*/  IMAD.MOV.U32 R8, RZ, RZ, 0x1e1 ;  /* 0x000001e1ff087424 */ /* 0x000fe400078e00ff */
[----:B------:R-:W-:Y:S02]  /*1710*/  IMAD.MOV.U32 R12, RZ, RZ, 0x1 ;  /* 0x00000001ff0c7424 */ /* 0x000fe400078e00ff */
[----:B0-----:R-:W-:-:S07]  /*1720*/  IMAD.MOV.U32 R13, RZ, RZ, RZ ;  /* 0x000000ffff0d7224 */ /* 0x001fce00078e00ff */
[----:B------:R-:W-:-:S07]  /*1730*/  LEPC R20, `(.L_x_17) ;  /* 0x000000001014794e */ /* 0x000fce0000000000 */
[----:B-1---5:R-:W-:Y:S05]  /*1740*/  CALL.ABS.NOINC R14 ;  /* 0x000000000e007343 */ /* 0x022fea0003c00000 */
.L_x_17:
[----:B------:R-:W-:-:S13]  /*1750*/  ISETP.NE.AND P0, PT, R102, 0x3, PT ;  /* 0x000000036600780c */ /* 0x000fda0003f05270 */
[----:B------:R-:W-:Y:S05]  /*1760*/  @!P0 BRA `(.L_x_18) ;  /* 0x0000000000048947 */ /* 0x000fea0003800000 */
[----:B------:R-:W-:Y:S01]  /*1770*/  BPT.TRAP 0x1 ;  /* 0x000000040000795c */ /* 0x000fe20000300000 */
.L_x_18:
[----:B0-----:R-:W-:Y:S02]  /*1780*/  IMAD.U32 R3, RZ, RZ, UR38 ;  /* 0x00000026ff037e24 */ /* 0x001fe4000f8e00ff */
[----:B------:R-:W-:-:S03]  /*1790*/  IMAD.U32 R0, RZ, RZ, UR39 ;  /* 0x00000027ff007e24 */ /* 0x000fc6000f8e00ff */
[----:B------:R-:W-:Y:S02]  /*17a0*/  LEA R3, R3, UR41, 0x3 ;  /* 0x0000002903037c11 */ /* 0x000fe4000f8e18ff */
[----:B------:R-:W-:-:S04]  /*17b0*/  SHF.L.U32 R0, R0, 0x1f, RZ ;  /* 0x0000001f00007819 */ /* 0x000fc800000006ff */
[----:B------:R0:W1:Y:S01]  /*17c0*/  SYNCS.PHASECHK.TRANS64.TRYWAIT P1, [R3+URZ], R0 ;  /* 0x00000000030075a7 */ /* 0x000062000802017f */
[----:B------:R-:W-:Y:S05]  /*17d0*/  @!P0 BRA `(.L_x_19) ;  /* 0x0000000000048947 */ /* 0x000fea0003800000 */
[----:B------:R-:W-:Y:S01]  /*17e0*/  BPT.TRAP 0x1 ;  /* 0x000000040000795c */ /* 0x000fe20000300000 */
.L_x_19:
[----:B------:R-:W-:-:S05]  /*17f0*/  IMAD.U32 R4, RZ, RZ, UR42 ;  /* 0x0000002aff047e24 */ /* 0x000fca000f8e00ff */
[----:B------:R-:W-:Y:S01]  /*1800*/  ISETP.GE.AND P2, PT, R4, 0x1, PT ;  /* 0x000000010400780c */ /* 0x000fe20003f46270 */
[----:B-1----:R-:W-:-:S12]  /*1810*/  @P1 BRA `(.L_x_20) ;  /* 0x0000000000081947 */ /* 0x002fd80003800000 */
[----:B------:R-:W1:Y:S02]  /*1820*/  SYNCS.PHASECHK.TRANS64.TRYWAIT P1, [R3+URZ], R0 ;  /* 0x00000000030075a7 */ /* 0x000e64000802017f */
[----:B-1----:R-:W-:Y:S05]  /*1830*/  @!P1 BRA `(.L_x_21) ;  /* 0x0000006000bc9947 */ /* 0x002fea0003800000 */
.L_x_20:
[----:B------:R-:W-:Y:S05]  /*1840*/  WARPSYNC.ALL ;  /* 0x0000000000007948 */ /* 0x000fea0003800000 */
[----:B------:R-:W-:Y:S01]  /*1850*/  UIADD3 UR5, UR41, 0x12180, URZ ;  /* 0x0001218029057890 */ /* 0x000fe2000fffe03f */
[----:B------:R-:W-:Y:S01]  /*1860*/  WARPGROUP.ARRIVE ;  /* 0x00000000000079c5 */ /* 0x000fe20000000000 */
[----:B------:R-:W-:Y:S02]  /*1870*/  UIADD3 UR4, UR41, 0x180, URZ ;  /* 0x0000018029047890 */ /* 0x000fe4000fffe03f */
[----:B------:R-:W-:Y:S02]  /*1880*/  USHF.R.U32.HI UR5, URZ, 0x4, UR5 ;  /* 0x000000043f057899 */ /* 0x000fe40008011605 */
[----:B------:R-:W-:-:S02]  /*1890*/  USHF.R.U32.HI UR4, URZ, 0x4, UR4 ;  /* 0x000000043f047899 */ /* 0x000fc40008011604 */
[----:B------:R-:W-:Y:S02]  /*18a0*/  ULOP3.LUT UR5, UR5, 0x3fff, URZ, 0xc0, !UPT ;  /* 0x00003fff05057892 */ /* 0x000fe4000f8ec03f */
[----:B------:R-:W-:Y:S02]  /*18b0*/  ULOP3.LUT UR8, UR4, 0x3fff, URZ, 0xc0, !UPT ;  /* 0x00003fff04087892 */ /* 0x000fe4000f8ec03f */
[----:B------:R-:W-:Y:S02]  /*18c0*/  ULOP3.LUT UR9, UR5, 0x2000000, URZ, 0xfc, !UPT ;  /* 0x0200000005097892 */ /* 0x000fe4000f8efc3f */
[----:B------:R-:W-:Y:S02]  /*18d0*/  ULEA UR10, UR38, UR8, 0x9 ;  /* 0x00000008260a7291 */ /* 0x000fe4000f8e483f */
[----:B------:R-:W-:Y:S01]  /*18e0*/  ULEA UR11, UR38, UR9, 0xa ;  /* 0x00000009260b7291 */ /* 0x000fe2000f8e503f */
[----:B------:R-:W-:Y:S01]  /*18f0*/  UMOV UR5, 0x40000040 ;  /* 0x4000004000057882 */ /* 0x000fe20000000000 */
[----:B------:R-:W-:-:S03]  /*1900*/  UMOV UR7, 0x40000040 ;  /* 0x4000004000077882 */ /* 0x000fc60000000000 */
[----:B------:R-:W-:Y:S02]  /*1910*/  UMOV UR4, UR10 ;  /* 0x0000000a00047c82 */ /* 0x000fe40008000000 */
[----:B------:R-:W-:Y:S02]  /*1920*/  UMOV UR6, UR11 ;  /* 0x0000000b00067c82 */ /* 0x000fe40008000000 */
[----:B------:R-:W-:Y:S01]  /*1930*/  HGMMA.64x128x16.F32.BF16 R24, gdesc[UR4].tnspA.tnspB, RZ, !UPT, gsb0 ;  /* 0x61e00000041879f0 */ /* 0x000fe2000c0018ff */
[----:B------:R-:W-:Y:S02]  /*1940*/  UIADD3 UR4, UR10, 0x80, URZ ;  /* 0x000000800a047890 */ /* 0x000fe4000fffe03f */
[----:B------:R-:W-:Y:S01]  /*1950*/  UIADD3 UR6, UR11, 0x80, URZ ;  /* 0x000000800b067890 */ /* 0x000fe2000fffe03f */
[----:B------:R-:W-:Y:S01]  /*1960*/  UMOV UR5, 0x40000040 ;  /* 0x4000004000057882 */ /* 0x000fe20000000000 */
[----:B------:R-:W-:Y:S01]  /*1970*/  UMOV UR7, 0x40000040 ;  /* 0x4000004000077882 */ /* 0x000fe20000000000 */
[----:B------:R-:W-:-:S02]  /*1980*/  WARPGROUP.DEPBAR.LE gsb0, 0x0 ;  /* 0x00008000000079c5 */ /* 0x000fc40000010000 */
[----:B------:R-:W-:-:S06]  /*1990*/  WARPGROUP.ARRIVE ;  /* 0x00000000000079c5 */ /* 0x000fcc0000000000 */
[----:B------:R-:W-:Y:S01]  /*19a0*/  HGMMA.64x128x16.F32.BF16 R24, gdesc[UR4].tnspA.tnspB, R24, gsb0 ;  /* 0x61e00000041879f0 */ /* 0x000fe20008001818 */
[----:B------:R-:W-:Y:S02]  /*19b0*/  UIADD3 UR4, UR10, 0x100, URZ ;  /* 0x000001000a047890 */ /* 0x000fe4000fffe03f */
[----:B------:R-:W-:Y:S01]  /*19c0*/  UIADD3 UR6, UR11, 0x100, URZ ;  /* 0x000001000b067890 */ /* 0x000fe2000fffe03f */
[----:B------:R-:W-:Y:S01]  /*19d0*/  UMOV UR5, 0x40000040 ;  /* 0x4000004000057882 */ /* 0x000fe20000000000 */
[----:B------:R-:W-:Y:S01]  /*19e0*/  UMOV UR7, 0x40000040 ;  /* 0x4000004000077882 */ /* 0x000fe20000000000 */
[----:B------:R-:W-:Y:S02]  /*19f0*/  WARPGROUP.DEPBAR.LE gsb0, 0x0 ;  /* 0x00008000000079c5 */ /* 0x000fe40000010000 */
        /* <DEDUP_REMOVED lines=8> */
[----:B------:R-:W-:Y:S03]  /*1a80*/  HGMMA.64x128x16.F32.BF16 R24, gdesc[UR4].tnspA.tnspB, R24, gsb0 ;  /* 0x61e00000041879f0 */ /* 0x000fe60008001818 */
[----:B------:R-:W-:Y:S02]  /*1a90*/  WARPGROUP.DEPBAR.LE gsb0, 0x0 ;  /* 0x00008000000079c5 */ /* 0x000fe40000010000 */
[----:B------:R-:W-:Y:S05]  /*1aa0*/  @!P2 BRA `(.L_x_22) ;  /* 0x000000040010a947 */ /* 0x000fea0003800000 */
[----:B------:R-:W-:Y:S01]  /*1ab0*/  UIADD3 UR4, UR38, 0x1, URZ ;  /* 0x0000000126047890 */ /* 0x000fe2000fffe03f */
[----:B01----:R-:W-:Y:S01]  /*1ac0*/  IMAD.U32 R0, RZ, RZ, UR42 ;  /* 0x0000002aff007e24 */ /* 0x003fe2000f8e00ff */
[----:B------:R-:W-:Y:S02]  /*1ad0*/  UMOV UR11, UR38 ;  /* 0x00000026000b7c82 */ /* 0x000fe40008000000 */
[----:B------:R-:W-:-:S04]  /*1ae0*/  UISETP.NE.AND UP0, UPT, UR4, 0x9, UPT ;  /* 0x000000090400788c */ /* 0x000fc8000bf05270 */
[----:B------:R-:W-:Y:S02]  /*1af0*/  USEL UR5, URZ, 0x1, UP0 ;  /* 0x000000013f057887 */ /* 0x000fe40008000000 */
[----:B------:R-:W-:Y:S02]  /*1b00*/  USEL UR10, UR4, URZ, UP0 ;  /* 0x0000003f040a7287 */ /* 0x000fe40008000000 */
[----:B------:R-:W-:-:S06]  /*1b10*/  ULOP3.LUT UR5, UR39, UR5, URZ, 0x3c, !UPT ;  /* 0x0000000527057292 */ /* 0x000fcc000f8e3c3f */
[----:B------:R-:W-:-:S07]  /*1b20*/  IMAD.U32 R5, RZ, RZ, UR5 ;  /* 0x00000005ff057e24 */ /* 0x000fce000f8e00ff */
.L_x_29:
[----:B01----:R-:W-:Y:S05]  /*1b30*/  @!P0 BRA `(.L_x_23) ;  /* 0x0000000000048947 */ /* 0x003fea0003800000 */
[----:B------:R-:W-:Y:S01]  /*1b40*/  BPT.TRAP 0x1 ;  /* 0x000000040000795c */ /* 0x000fe20000300000 */
.L_x_23:
[----:B------:R-:W-:Y:S01]  /*1b50*/  ULEA UR4, UR10, UR41, 0x3 ;  /* 0x000000290a047291 */ /* 0x000fe2000f8e183f */
[----:B------:R-:W-:-:S08]  /*1b60*/  SHF.L.U32 R3, R5, 0x1f, RZ ;  /* 0x0000001f05037819 */ /* 0x000fd000000006ff */
[----:B------:R0:W1:Y:S01]  /*1b70*/  SYNCS.PHASECHK.TRANS64.TRYWAIT P1, [UR4], R3 ;  /* 0x00000003ff0075a7 */ /* 0x0000620008020144 */
[----:B------:R-:W-:Y:S05]  /*1b80*/  @!P0 BRA `(.L_x_24) ;  /* 0x0000000000048947 */ /* 0x000fea0003800000 */
[----:B------:R-:W-:Y:S01]  /*1b90*/  BPT.TRAP 0x1 ;  /* 0x000000040000795c */ /* 0x000fe20000300000 */
.L_x_24:
[----:B-1----:R-:W-:Y:S05]  /*1ba0*/  @P1 BRA `(.L_x_25) ;  /* 0x0000000000081947 */ /* 0x002fea0003800000 */
[----:B------:R-:W1:Y:S02]  /*1bb0*/  SYNCS.PHASECHK.TRANS64.TRYWAIT P1, [UR4], R3 ;  /* 0x00000003ff0075a7 */ /* 0x000e640008020144 */
[----:B-1----:R-:W-:Y:S05]  /*1bc0*/  @!P1 BRA `(.L_x_26) ;  /* 0x0000005c00ec9947 */ /* 0x002fea0003800000 */
.L_x_25:
[----:B------:R-:W-:Y:S01]  /*1bd0*/  ULEA UR12, UR10, UR8, 0x9 ;  /* 0x000000080a0c7291 */ /* 0x000fe2000f8e483f */
[----:B------:R-:W-:Y:S01]  /*1be0*/  WARPGROUP.ARRIVE ;  /* 0x00000000000079c5 */ /* 0x000fe20000000000 */
[----:B------:R-:W-:Y:S01]  /*1bf0*/  ULEA UR13, UR10, UR9, 0xa ;  /* 0x000000090a0d7291 */ /* 0x000fe2000f8e503f */
[----:B------:R-:W-:Y:S01]  /*1c00*/  UMOV UR5, 0x40000040 ;  /* 0x4000004000057882 */ /* 0x000fe20000000000 */
[----:B------:R-:W-:-:S03]  /*1c10*/  UMOV UR7, 0x40000040 ;  /* 0x4000004000077882 */ /* 0x000fc60000000000 */
[----:B------:R-:W-:Y:S02]  /*1c20*/  UMOV UR4, UR12 ;  /* 0x0000000c00047c82 */ /* 0x000fe40008000000 */
[----:B------:R-:W-:Y:S02]  /*1c30*/  UMOV UR6, UR13 ;  /* 0x0000000d00067c82 */ /* 0x000fe40008000000 */
[----:B------:R-:W-:Y:S01]  /*1c40*/  HGMMA.64x128x16.F32.BF16 R24, gdesc[UR4].tnspA.tnspB, R24, gsb0 ;  /* 0x61e00000041879f0 */ /* 0x000fe20008001818 */
        /* <DEDUP_REMOVED lines=23> */
[----:B------:R-:W-:Y:S01]  /*1dc0*/  BPT.TRAP 0x1 ;  /* 0x000000040000795c */ /* 0x000fe20000300000 */
.L_x_27:
[----:B------:R-:W-:Y:S01]  /*1dd0*/  ULEA UR4, UR11, UR41, 0x3 ;  /* 0x000000290b047291 */ /* 0x000fe2000f8e183f */
[----:B------:R-:W-:-:S03]  /*1de0*/  ISETP.GT.U32.AND P1, PT, R23, 0x1, PT ;  /* 0x000000011700780c */ /* 0x000fc60003f24070 */
[----:B------:R-:W-:-:S04]  /*1df0*/  UIADD3 UR4, UR4, 0x48, URZ ;  /* 0x0000004804047890 */ /* 0x000fc8000fffe03f */
[----:B------:R-:W-:-:S09]  /*1e00*/  UPRMT UR4, URZ, 0x654, UR4 ;  /* 0x000006543f047896 */ /* 0x000fd20008000004 */
[----:B------:R-:W-:Y:S01]  /*1e10*/  SYNCS.ARRIVE.TRANS64.RED.A1T0 RZ, [UR4], RZ ;  /* 0x000000ffffff79a7 */ /* 0x000fe20008100404 */
[----:B------:R-:W-:Y:S05]  /*1e20*/  @P1 BRA `(.L_x_28) ;  /* 0x0000000000041947 */ /* 0x000fea0003800000 */
[----:B------:R-:W-:Y:S01]  /*1e30*/  BPT.TRAP 0x1 ;  /* 0x000000040000795c */ /* 0x000fe20000300000 */
.L_x_28:
[----:B------:R-:W-:Y:S01]  /*1e40*/  UIADD3 UR10, UR10, 0x1, URZ ;  /* 0x000000010a0a7890 */ /* 0x000fe2000fffe03f */
[C---:B------:R-:W-:Y:S01]  /*1e50*/  ISETP.GT.AND P1, PT, R0.reuse, 0x1, PT ;  /* 0x000000010000780c */ /* 0x040fe20003f24270 */
[----:B------:R-:W-:Y:S01]  /*1e60*/  UIADD3 UR11, UR11, 0x1, URZ ;  /* 0x000000010b0b7890 */ /* 0x000fe2000fffe03f */
[----:B------:R-:W-:Y:S01]  /*1e70*/  VIADD R0, R0, 0xffffffff ;  /* 0xffffffff00007836 */ /* 0x000fe20000000000 */
[----:B------:R-:W-:Y:S02]  /*1e80*/  UISETP.NE.AND UP0, UPT, UR10, 0x9, UPT ;  /* 0x000000090a00788c */ /* 0x000fe4000bf05270 */
[----:B------:R-:W-:Y:S02]  /*1e90*/  UISETP.NE.AND UP1, UPT, UR11, 0x9, UPT ;  /* 0x000000090b00788c */ /* 0x000fe4000bf25270 */
[----:B------:R-:W-:Y:S02]  /*1ea0*/  USEL UR4, URZ, 0x1, UP0 ;  /* 0x000000013f047887 */ /* 0x000fe40008000000 */
[----:B------:R-:W-:-:S02]  /*1eb0*/  USEL UR10, UR10, URZ, UP0 ;  /* 0x0000003f0a0a7287 */ /* 0x000fc40008000000 */
[----:B------:R-:W-:Y:S02]  /*1ec0*/  USEL UR11, UR11, URZ, UP1 ;  /* 0x0000003f0b0b7287 */ /* 0x000fe40008800000 */
[----:B------:R-:W-:Y:S01]  /*1ed0*/  LOP3.LUT R5, R5, UR4, RZ, 0x3c, !PT ;  /* 0x0000000405057c12 */ /* 0x000fe2000f8e3cff */
[----:B------:R-:W-:Y:S09]  /*1ee0*/  @P1 BRA `(.L_x_29) ;  /* 0xfffffffc00101947 */ /* 0x000ff2000383ffff */
.L_x_22:
[----:B01----:R-:W0:Y:S01]  /*1ef0*/  LDC R0, c[0x0][0x28c] ;  /* 0x0000a300ff007b82 */ /* 0x003e220000000800 */
[----:B------:R-:W-:-:S04]  /*1f00*/  IMAD.U32 R3, RZ, RZ, UR47 ;  /* 0x0000002fff037e24 */ /* 0x000fc8000f8e00ff */
[----:B------:R1:W-:Y:S01]  /*1f10*/  SYNCS.ARRIVE.TRANS64.A1T0 RZ, [R3+UR46], RZ ;  /* 0x000000ff03ff79a7 */ /* 0x0003e2000810002e */
[----:B0-----:R-:W-:-:S13]  /*1f20*/  ISETP.GE.AND P1, PT, R0, 0x1, PT ;  /* 0x000000010000780c */ /* 0x001fda0003f26270 */
[----:B-1----:R-:W-:Y:S05]  /*1f30*/  @!P1 BRA `(.L_x_30) ;  /* 0x0000000000349947 */ /* 0x002fea0003800000 */
[----:B------:R-:W-:Y:S05]  /*1f40*/  @!P0 BRA `(.L_x_31) ;  /* 0x0000000000048947 */ /* 0x000fea0003800000 */
[----:B------:R-:W-:Y:S01]  /*1f50*/  BPT.TRAP 0x1 ;  /* 0x000000040000795c */ /* 0x000fe20000300000 */
.L_x_31:
[----:B------:R-:W-:Y:S01]  /*1f60*/  UIADD3 UR6, UR38, UR42, URZ ;  /* 0x0000002a26067290 */ /* 0x000fe2000fffe03f */
[----:B------:R-:W-:-:S03]  /*1f70*/  ISETP.GT.U32.AND P0, PT, R23, 0x1, PT ;  /* 0x000000011700780c */ /* 0x000fc60003f04070 */
[----:B------:R-:W-:-:S04]  /*1f80*/  UIMAD.WIDE.U32 UR4, UR6, 0x38e38e39, URZ ;  /* 0x38e38e39060478a5 */ /* 0x000fc8000f8e003f */
[----:B------:R-:W-:-:S04]  /*1f90*/  USHF.R.U32.HI UR4, URZ, 0x1, UR5 ;  /* 0x000000013f047899 */ /* 0x000fc80008011605 */
[----:B------:R-:W-:-:S04]  /*1fa0*/  UIMAD UR6, UR4, -0x9, UR6 ;  /* 0xfffffff7040678a4 */ /* 0x000fc8000f8e0206 */
[----:B------:R-:W-:-:S04]  /*1fb0*/  ULEA UR6, UR6, UR41, 0x3 ;  /* 0x0000002906067291 */ /* 0x000fc8000f8e183f */
[----:B------:R-:W-:-:S04]  /*1fc0*/  UIADD3 UR6, UR6, 0x48, URZ ;  /* 0x0000004806067890 */ /* 0x000fc8000fffe03f */
[----:B------:R-:W-:-:S09]  /*1fd0*/  UPRMT UR6, URZ, 0x654, UR6 ;  /* 0x000006543f067896 */ /* 0x000fd20008000006 */
[----:B------:R-:W-:Y:S01]  /*1fe0*/  SYNCS.ARRIVE.TRANS64.RED.A1T0 RZ, [UR6], RZ ;  /* 0x000000ffffff79a7 */ /* 0x000fe20008100406 */
[----:B------:R-:W-:Y:S05]  /*1ff0*/  @P0 BRA `(.L_x_30) ;  /* 0x0000000000040947 */ /* 0x000fea0003800000 */
[----:B------:R-:W-:Y:S01]  /*2000*/  BPT.TRAP 0x1 ;  /* 0x000000040000795c */ /* 0x000fe20000300000 */
.L_x_30:
[----:B------:R-:W-:Y:S01]  /*2010*/  SHF.L.U32 R0, R103, 0x1f, RZ ;  /* 0x0000001f67007819 */ /* 0x000fe200000006ff */
[----:B------:R-:W-:Y:S01]  /*2020*/  UIADD3 UR38, UR38, UR45, URZ ;  /* 0x0000002d26267290 */ /* 0x000fe2000fffe03f */
[----:B------:R-:W-:Y:S01]  /*2030*/  SHF.R.S32.HI R9, RZ, 0x1f, R19 ;  /* 0x0000001fff097819 */ /* 0x000fe20000011413 */
[----:B------:R-:W-:Y:S01]  /*2040*/  UISETP.GE.U32.AND UP1, UPT, UR45, 0x9, UPT ;  /* 0x000000092d00788c */ /* 0x000fe2000bf26070 */
[----:B------:R-:W0:Y:S01]  /*2050*/  SYNCS.PHASECHK.TRANS64.TRYWAIT P0, [UR43+0x8], R0 ;  /* 0x00000800ff0075a7 */ /* 0x000e22000800016b */
[----:B------:R-:W-:-:S04]  /*2060*/  UISETP.GT.U32.AND UP0, UPT, UR38, 0x8, UPT ;  /* 0x000000082600788c */ /* 0x000fc8000bf04070 */
[----:B------:R-:W-:-:S04]  /*2070*/  UISETP.LT.U32.AND UP0, UPT, UR45, 0x9, UP0 ;  /* 0x000000092d00788c */ /* 0x000fc80008701070 */
[----:B------:R-:W-:Y:S02]  /*2080*/  USEL UR6, URZ, 0x1, !UP0 ;  /* 0x000000013f067887 */ /* 0x000fe4000c000000 */
[----:B------:R-:W-:Y:S02]  /*2090*/  @UP1 UIMAD.WIDE.U32 UR4, UR38, 0x38e38e39, URZ ;  /* 0x38e38e39260418a5 */ /* 0x000fe4000f8e003f */
[----:B------:R-:W-:Y:S02]  /*20a0*/  ULOP3.LUT UR39, UR39, UR6, URZ, 0x3c, !UPT ;  /* 0x0000000627277292 */ /* 0x000fe4000f8e3c3f */
[----:B------:R-:W-:-:S04]  /*20b0*/  @UP1 USHF.R.U32.HI UR4, URZ, 0x1, UR5 ;  /* 0x000000013f041899 */ /* 0x000fc80008011605 */
[----:B------:R-:W-:Y:S01]  /*20c0*/  @UP1 ULOP3.LUT UR39, UR39, 0x1, UR4, 0x78, !UPT ;  /* 0x0000000127271892 */ /* 0x000fe2000f8e7804 */
[----:B0-----:R-:W-:Y:S11]  /*20d0*/  @!P0 BRA `(.L_x_32) ;  /* 0x0000005800c08947 */ /* 0x001ff60003800000 */
.L_x_191:
[----:B------:R-:W-:Y:S01]  /*20e0*/  ULDC.64 UR4, c[0x0][0x5d0] ;  /* 0x0001740000047ab9 */ /* 0x000fe20000000a00 */
[----:B------:R-:W-:Y:S01]  /*20f0*/  ULDC UR6, c[0x0][0x284] ;  /* 0x0000a10000067ab9 */ /* 0x000fe20000000800 */
[----:B0-----:R-:W-:Y:S02]  /*2100*/  IMAD R0, R9, UR4, RZ ;  /* 0x0000000409007c24 */ /* 0x001fe4000f8e02ff */
[----:B------:R-:W-:Y:S02]  /*2110*/  IMAD.SHL.U32 R12, R18, 0x80, RZ ;  /* 0x00000080120c7824 */ /* 0x000fe400078e00ff */
[C---:B------:R-:W-:Y:S02]  /*2120*/  IMAD R3, R19.reuse, UR5, R0 ;  /* 0x0000000513037c24 */ /* 0x040fe4000f8e0200 */
[----:B------:R-:W-:Y:S01]  /*2130*/  IMAD.SHL.U32 R0, R22, 0x40, RZ ;  /* 0x0000004016007824 */ /* 0x000fe200078e00ff */
[----:B------:R-:W-:Y:S01]  /*2140*/  SHF.R.S32.HI R13, RZ, 0x1f, R12 ;  /* 0x0000001fff0d7819 */ /* 0x000fe2000001140c */
[----:B------:R-:W-:Y:S01]  /*2150*/  IMAD.WIDE.U32 R4, R19, UR4, R92 ;  /* 0x0000000413047c25 */ /* 0x000fe2000f8e005c */
[----:B------:R-:W-:-:S02]  /*2160*/  ULDC.64 UR4, c[0x0][0x5c8] ;  /* 0x0001720000047ab9 */ /* 0x000fc40000000a00 */
[----:B------:R-:W-:Y:S01]  /*2170*/  ISETP.GE.AND P0, PT, R0, UR6, PT ;  /* 0x0000000600007c0c */ /* 0x000fe2000bf06270 */
[----:B------:R-:W-:Y:S01]  /*2180*/  ULDC UR6, c[0x0][0x288] ;  /* 0x0000a20000067ab9 */ /* 0x000fe20000000800 */
[----:B------:R-:W-:Y:S01]  /*2190*/  IADD3 R4, P1, R12, R4, RZ ;  /* 0x000000040c047210 */ /* 0x000fe20007f3e0ff */
[----:B------:R-:W-:Y:S01]  /*21a0*/  IMAD.WIDE R20, R22, 0x40, R90 ;  /* 0x0000004016147825 */ /* 0x000fe200078e025a */
[----:B------:R-:W-:Y:S02]  /*21b0*/  ISETP.GE.OR P0, PT, R12, UR6, P0 ;  /* 0x000000060c007c0c */ /* 0x000fe40008706670 */
[----:B------:R-:W-:Y:S01]  /*21c0*/  IADD3.X R5, R13, R5, R3, P1, !PT ;  /* 0x000000050d057210 */ /* 0x000fe20000ffe403 */
[----:B------:R-:W-:-:S04]  /*21d0*/  IMAD R7, R21, UR4, RZ ;  /* 0x0000000415077c24 */ /* 0x000fc8000f8e02ff */
[C---:B------:R-:W-:Y:S02]  /*21e0*/  IMAD R7, R20.reuse, UR5, R7 ;  /* 0x0000000514077c24 */ /* 0x040fe4000f8e0207 */
[----:B------:R-:W-:-:S04]  /*21f0*/  IMAD.WIDE.U32 R104, R20, UR4, R4 ;  /* 0x0000000414687c25 */ /* 0x000fc8000f8e0004 */
[----:B------:R-:W-:Y:S05]  /*2200*/  @P0 BRA `(.L_x_33) ;  /* 0x0000003c00dc0947 */ /* 0x000fea0003800000 */
[----:B-----5:R-:W-:Y:S01]  /*2210*/  FSETP.NEU.AND P0, PT, R89, RZ, PT ;  /* 0x000000ff5900720b */ /* 0x020fe20003f0d000 */
[----:B------:R-:W-:Y:S01]  /*2220*/  IMAD.IADD R3, R97, 0x1, -R12 ;  /* 0x0000000161037824 */ /* 0x000fe200078e0a0c */
[----:B------:R-:W-:Y:S01]  /*2230*/  BSSY B0, `(.L_x_33) ;  /* 0x00003f4000007945 */ /* 0x000fe20003800000 */
[----:B------:R-:W-:Y:S02]  /*2240*/  IMAD.IADD R0, R101, 0x1, -R0 ;  /* 0x0000000165007824 */ /* 0x000fe400078e0a00 */
[----:B------:R-:W-:Y:S01]  /*2250*/  IMAD.IADD R113, R105, 0x1, R7 ;  /* 0x0000000169717824 */ /* 0x000fe200078e0207 */
[----:B------:R-:W-:-:S04]  /*2260*/  ISETP.GT.AND P2, PT, R3, RZ, PT ;  /* 0x000000ff0300720c */ /* 0x000fc80003f44270 */
[----:B------:R-:W-:-:S03]  /*2270*/  ISETP.GT.AND P1, PT, R0, RZ, P2 ;  /* 0x000000ff0000720c */ /* 0x000fc60001724270 */
[----:B------:R-:W-:Y:S10]  /*2280*/  @!P0 BRA `(.L_x_34) ;  /* 0x0000002c00208947 */ /* 0x000ff40003800000 */
[----:B------:R-:W0:Y:S01]  /*2290*/  LDC.64 R106, c[0x0][0x5b8] ;  /* 0x00016e00ff6a7b82 */ /* 0x000e220000000a00 */
[----:B------:R-:W-:-:S07]  /*22a0*/  ULDC.64 UR4, c[0x0][0x5c0] ;  /* 0x0001700000047ab9 */ /* 0x000fce0000000a00 */
[----:B------:R-:W1:Y:S08]  /*22b0*/  LDC.64 R108, c[0x0][0x5b0] ;  /* 0x00016c00ff6c7b82 */ /* 0x000e700000000a00 */
[----:B------:R-:W2:Y:S01]  /*22c0*/  LDC.64 R110, c[0x0][0x5a8] ;  /* 0x00016a00ff6e7b82 */ /* 0x000ea20000000a00 */
[-C--:B0-----:R-:W-:Y:S02]  /*22d0*/  IMAD R6, R9, R106.reuse, RZ ;  /* 0x0000006a09067224 */ /* 0x081fe400078e02ff */
[----:B------:R-:W-:-:S04]  /*22e0*/  IMAD.WIDE.U32 R4, R19, R106, R92 ;  /* 0x0000006a13047225 */ /* 0x000fc800078e005c */
[----:B------:R-:W-:Y:S01]  /*22f0*/  IMAD R105, R19, R107, R6 ;  /* 0x0000006b13697224 */ /* 0x000fe200078e0206 */
[----:B------:R-:W-:Y:S01]  /*2300*/  IADD3 R6, P0, R12, R4, RZ ;  /* 0x000000040c067210 */ /* 0x000fe20007f1e0ff */
[----:B-1----:R-:W-:-:S03]  /*2310*/  IMAD R4, R21, R108, RZ ;  /* 0x0000006c15047224 */ /* 0x002fc600078e02ff */
[----:B------:R-:W-:Y:S01]  /*2320*/  IADD3.X R7, R13, R5, R105, P0, !PT ;  /* 0x000000050d077210 */ /* 0x000fe200007fe469 */
[C---:B------:R-:W-:Y:S02]  /*2330*/  IMAD R107, R20.reuse, R109, R4 ;  /* 0x0000006d146b7224 */ /* 0x040fe400078e0204 */
[----:B------:R-:W-:-:S04]  /*2340*/  IMAD.WIDE.U32 R4, R20, R108, R6 ;  /* 0x0000006c14047225 */ /* 0x000fc800078e0006 */
[----:B------:R-:W-:Y:S01]  /*2350*/  IMAD.IADD R5, R5, 0x1, R107 ;  /* 0x0000000105057824 */ /* 0x000fe200078e026b */
[----:B--2---:R-:W-:-:S04]  /*2360*/  LEA R10, P0, R4, R110, 0x1 ;  /* 0x0000006e040a7211 */ /* 0x004fc800078008ff */
[----:B------:R-:W-:-:S05]  /*2370*/  LEA.HI.X R11, R4, R111, R5, 0x1, P0 ;  /* 0x0000006f040b7211 */ /* 0x000fca00000f0c05 */
[----:B------:R-:W2:Y:S01]  /*2380*/  @P1 LDG.E.LTC128B.U16 R18, desc[UR36][R10.64] ;  /* 0x000000240a121981 */ /* 0x000ea2000c1e1520 */
[----:B------:R-:W-:Y:S01]  /*2390*/  IMAD.WIDE.U32 R4, R20, R108, R12 ;  /* 0x0000006c14047225 */ /* 0x000fe200078e000c */
[----:B------:R-:W-:Y:S02]  /*23a0*/  BSSY B1, `(.L_x_35) ;  /* 0x0000015000017945 */ /* 0x000fe40003800000 */
[----:B------:R-:W-:-:S04]  /*23b0*/  IADD3 R14, P0, R92, R4, RZ ;  /* 0x000000045c0e7210 */ /* 0x000fc80007f1e0ff */
[----:B------:R-:W-:Y:S02]  /*23c0*/  IADD3.X R15, R93, R107, R5, P0, !PT ;  /* 0x0000006b5d0f7210 */ /* 0x000fe400007fe405 */
[----:B------:R-:W-:Y:S01]  /*23d0*/  LEA R8, P0, R104, UR4, 0x1 ;  /* 0x0000000468087c11 */ /* 0x000fe2000f8008ff */
[----:B------:R-:W-:-:S03]  /*23e0*/  IMAD.WIDE.U32 R14, R19, R106, R14 ;  /* 0x0000006a130e7225 */ /* 0x000fc600078e000e */
[----:B------:R-:W-:Y:S02]  /*23f0*/  LEA.HI.X R9, R104, UR5, R113, 0x1, P0 ;  /* 0x0000000568097c11 */ /* 0x000fe400080f0c71 */
[----:B------:R-:W-:-:S04]  /*2400*/  ISETP.GT.AND P0, PT, R3, 0x1, PT ;  /* 0x000000010300780c */ /* 0x000fc80003f04270 */
[----:B------:R-:W-:Y:S01]  /*2410*/  ISETP.GT.AND P3, PT, R0, RZ, P0 ;  /* 0x000000ff0000720c */ /* 0x000fe20000764270 */
[----:B--2---:R-:W-:-:S04]  /*2420*/  IMAD.U32 R4, R18, 0x10000, RZ ;  /* 0x0001000012047824 */ /* 0x004fc800078e00ff */
[----:B------:R-:W-:Y:S01]  /*2430*/  FMUL R5, R4, R89 ;  /* 0x0000005904057220 */ /* 0x000fe20000400000 */
[----:B------:R-:W-:-:S03]  /*2440*/  LEA R4, P4, R14, R110, 0x1 ;  /* 0x0000006e0e047211 */ /* 0x000fc600078808ff */
[----:B------:R-:W-:-:S05]  /*2450*/  FFMA R5, R24, R88, R5 ;  /* 0x0000005818057223 */ /* 0x000fca0000000005 */
[----:B------:R-:W-:Y:S01]  /*2460*/  F2FP.BF16.F32.PACK_AB R10, RZ, R5 ;  /* 0x00000005ff0a723e */ /* 0x000fe200000010ff */
[----:B------:R-:W-:-:S03]  /*2470*/  IMAD.IADD R5, R105, 0x1, R15 ;  /* 0x0000000169057824 */ /* 0x000fc600078e020f */
[----:B------:R-:W-:Y:S01]  /*2480*/  PRMT R11, R10, 0x7610, R11 ;  /* 0x000076100a0b7816 */ /* 0x000fe2000000000b */
[----:B------:R-:W-:Y:S01]  /*2490*/  IMAD.SHL.U32 R10, R108, 0x8, RZ ;  /* 0x000000086c0a7824 */ /* 0x000fe200078e00ff */
[----:B------:R-:W-:-:S03]  /*24a0*/  LEA.HI.X R5, R14, R111, R5, 0x1, P4 ;  /* 0x0000006f0e057211 */ /* 0x000fc600020f0c05 */
[----:B------:R0:W-:Y:S02]  /*24b0*/  @P1 STG.E.U16 desc[UR36][R8.64], R11 ;  /* 0x0000000b08001986 */ /* 0x0001e4000c101524 */
[----:B0-----:R-:W-:Y:S01]  /*24c0*/  SHF.L.U64.HI R11, R108, 0x3, R109 ;  /* 0x000000036c0b7819 */ /* 0x001fe2000001026d */
[----:B------:R-:W-:Y:S06]  /*24d0*/  @!P3 BRA `(.L_x_36) ;  /* 0x000000000004b947 */ /* 0x000fec0003800000 */
[----:B------:R0:W5:Y:S02]  /*24e0*/  LDG.E.LTC128B.U16 R18, desc[UR36][R4.64+0x2] ;  /* 0x0000022404127981 */ /* 0x000164000c1e1520 */
.L_x_36:
[----:B------:R-:W-:Y:S05]  /*24f0*/  BSYNC B1 ;  /* 0x0000000000017941 */ /* 0x000fea0003800000 */
.L_x_35:
[----:B------:R-:W-:Y:S01]  /*2500*/  IMAD.WIDE.U32 R10, R20, R108, R10 ;  /* 0x0000006c140a7225 */ /* 0x000fe200078e000a */
[----:B------:R-:W-:-:S03]  /*2510*/  ISETP.GT.AND P2, PT, R0, 0x8, P2 ;  /* 0x000000080000780c */ /* 0x000fc60001744270 */
[----:B-----5:R-:W-:Y:S01]  /*2520*/  IMAD.U32 R14, R18, 0x10000, RZ ;  /* 0x00010000120e7824 */ /* 0x020fe200078e00ff */
[----:B------:R-:W-:Y:S01]  /*2530*/  IADD3 R6, P1, R6, R10, RZ ;  /* 0x0000000a06067210 */ /* 0x000fe20007f3e0ff */
[----:B------:R-:W-:Y:S02]  /*2540*/  IMAD.IADD R107, R107, 0x1, R11 ;  /* 0x000000016b6b7824 */ /* 0x000fe400078e020b */
[----:B------:R-:W-:Y:S02]  /*2550*/  FMUL R14, R14, R89 ;  /* 0x000000590e0e7220 */ /* 0x000fe40000400000 */
[----:B------:R-:W-:Y:S02]  /*2560*/  IMAD.X R7, R107, 0x1, R7, P1 ;  /* 0x000000016b077824 */ /* 0x000fe400008e0607 */
[----:B------:R-:W-:Y:S01]  /*2570*/  FFMA R25, R25, R88, R14 ;  /* 0x0000005819197223 */ /* 0x000fe2000000000e */
[----:B------:R-:W-:-:S04]  /*2580*/  LEA R14, P1, R6, R110, 0x1 ;  /* 0x0000006e060e7211 */ /* 0x000fc800078208ff */
[----:B------:R-:W-:Y:S01]  /*2590*/  LEA.HI.X R15, R6, R111, R7, 0x1, P1 ;  /* 0x0000006f060f7211 */ /* 0x000fe200008f0c07 */
[----:B------:R-:W-:Y:S01]  /*25a0*/  @P3 IMAD.MOV.U32 R6, RZ, RZ, R8 ;  /* 0x000000ffff063224 */ /* 0x000fe200078e0008 */
[----:B------:R-:W-:Y:S01]  /*25b0*/  F2FP.BF16.F32.PACK_AB R25, RZ, R25 ;  /* 0x00000019ff19723e */ /* 0x000fe200000010ff */
[----:B------:R-:W-:-:S05]  /*25c0*/  @P3 IMAD.MOV.U32 R7, RZ, RZ, R9 ;  /* 0x000000ffff073224 */ /* 0x000fca00078e0009 */
[----:B------:R1:W-:Y:S04]  /*25d0*/  @P3 STG.E.U16 desc[UR36][R6.64+0x2], R25 ;  /* 0x0000021906003986 */ /* 0x0003e8000c101524 */
[----:B------:R-:W2:Y:S01]  /*25e0*/  @P2 LDG.E.LTC128B.U16 R18, desc[UR36][R14.64] ;  /* 0x000000240e122981 */ /* 0x000ea2000c1e1520 */
[----:B------:R-:W-:Y:S01]  /*25f0*/  IADD3 R12, P1, P3, R92, R10, R12 ;  /* 0x0000000a5c0c7210 */ /* 0x000fe20007b3e00c */
[----:B------:R-:W-:Y:S01]  /*2600*/  BSSY B1, `(.L_x_37) ;  /* 0x0000011000017945 */ /* 0x000fe20003800000 */
[----:B------:R-:W-:Y:S02]  /*2610*/  ISETP.GT.AND P0, PT, R0, 0x8, P0 ;  /* 0x000000080000780c */ /* 0x000fe40000704270 */
[----:B------:R-:W-:-:S03]  /*2620*/  IADD3.X R13, R93, R107, R13, P1, P3 ;  /* 0x0000006b5d0d7210 */ /* 0x000fc60000fe640d */
[----:B------:R-:W-:Y:S01]  /*2630*/  IMAD.WIDE.U32 R12, R19, R106, R12 ;  /* 0x0000006a130c7225 */ /* 0x000fe200078e000c */
[----:B------:R-:W-:-:S03]  /*2640*/  SHF.L.U64.HI R19, R94, 0x1, R95 ;  /* 0x000000015e137819 */ /* 0x000fc6000001025f */
[----:B------:R-:W-:Y:S01]  /*2650*/  IMAD.IADD R13, R105, 0x1, R13 ;  /* 0x00000001690d7824 */ /* 0x000fe200078e020d */
[----:B-1----:R-:W-:-:S04]  /*2660*/  LEA R6, P3, R12, R110, 0x1 ;  /* 0x0000006e0c067211 */ /* 0x002fc800078608ff */
[----:B------:R-:W-:Y:S01]  /*2670*/  LEA.HI.X R7, R12, R111, R13, 0x1, P3 ;  /* 0x0000006f0c077211 */ /* 0x000fe200018f0c0d */
[----:B--2---:R-:W-:-:S04]  /*2680*/  IMAD.U32 R10, R18, 0x10000, RZ ;  /* 0x00010000120a7824 */ /* 0x004fc800078e00ff */
[----:B------:R-:W-:Y:S01]  /*2690*/  FMUL R11, R10, R89 ;  /* 0x000000590a0b7220 */ /* 0x000fe20000400000 */
[----:B------:R-:W-:-:S03]  /*26a0*/  LEA R10, P1, R94, R8, 0x1 ;  /* 0x000000085e0a7211 */ /* 0x000fc600078208ff */
[----:B------:R-:W-:-:S05]  /*26b0*/  FFMA R11, R26, R88, R11 ;  /* 0x000000581a0b7223 */ /* 0x000fca000000000b */
[----:B------:R-:W-:Y:S01]  /*26c0*/  F2FP.BF16.F32.PACK_AB R14, RZ, R11 ;  /* 0x0000000bff0e723e */ /* 0x000fe200000010ff */
[----:B------:R-:W-:-:S05]  /*26d0*/  IMAD.X R11, R19, 0x1, R9, P1 ;  /* 0x00000001130b7824 */ /* 0x000fca00008e0609 */
[----:B------:R1:W-:Y:S01]  /*26e0*/  @P2 STG.E.U16 desc[UR36][R10.64], R14 ;  /* 0x0000000e0a002986 */ /* 0x0003e2000c101524 */
[----:B------:R-:W-:Y:S05]  /*26f0*/  @!P0 BRA `(.L_x_38) ;  /* 0x0000000000048947 */ /* 0x000fea0003800000 */
[----:B------:R2:W5:Y:S02]  /*2700*/  LDG.E.LTC128B.U16 R18, desc[UR36][R6.64+0x2] ;  /* 0x0000022406127981 */ /* 0x000564000c1e1520 */
.L_x_38:
[----:B------:R-:W-:Y:S05]  /*2710*/  BSYNC B1 ;  /* 0x0000000000017941 */ /* 0x000fea0003800000 */
.L_x_37:
[----:B-----5:R-:W-:Y:S01]  /*2720*/  IMAD.U32 R12, R18, 0x10000, RZ ;  /* 0x00010000120c7824 */ /* 0x020fe200078e00ff */
[----:B------:R-:W-:Y:S01]  /*2730*/  ISETP.GT.AND P1, PT, R3, 0x8, PT ;  /* 0x000000080300780c */ /* 0x000fe20003f24270 */
[----:B------:R-:W-:Y:S02]  /*2740*/  BSSY B1, `(.L_x_39) ;  /* 0x0000008000017945 */ /* 0x000fe40003800000 */
[----:B------:R-:W-:Y:S01]  /*2750*/  FMUL R12, R12, R89 ;  /* 0x000000590c0c7220 */ /* 0x000fe20000400000 */
[----:B------:R-:W-:-:S03]  /*2760*/  ISETP.GT.AND P2, PT, R0, RZ, P1 ;  /* 0x000000ff0000720c */ /* 0x000fc60000f44270 */
[----:B------:R-:W-:-:S05]  /*2770*/  FFMA R12, R27, R88, R12 ;  /* 0x000000581b0c7223 */ /* 0x000fca000000000c */
[----:B------:R-:W-:-:S05]  /*2780*/  F2FP.BF16.F32.PACK_AB R12, RZ, R12 ;  /* 0x0000000cff0c723e */ /* 0x000fca00000010ff */
[----:B------:R3:W-:Y:S01]  /*2790*/  @P0 STG.E.U16 desc[UR36][R10.64+0x2], R12 ;  /* 0x0000020c0a000986 */ /* 0x0007e2000c101524 */
[----:B------:R-:W-:Y:S05]  /*27a0*/  @!P2 BRA `(.L_x_40) ;  /* 0x000000000004a947 */ /* 0x000fea0003800000 */
[----:B------:R4:W5:Y:S02]  /*27b0*/  LDG.E.LTC128B.U16 R18, desc[UR36][R4.64+0x10] ;  /* 0x0000102404127981 */ /* 0x000964000c1e1520 */
.L_x_40:
[----:B------:R-:W-:Y:S05]  /*27c0*/  BSYNC B1 ;  /* 0x0000000000017941 */ /* 0x000fea0003800000 */
.L_x_39:
[----:B---3-5:R-:W-:Y:S01]  /*27d0*/  IMAD.U32 R12, R18, 0x10000, RZ ;  /* 0x00010000120c7824 */ /* 0x028fe200078e00ff */
        /* <DEDUP_REMOVED lines=9> */
.L_x_42:
[----:B------:R-:W-:Y:S05]  /*2870*/  BSYNC B1 ;  /* 0x0000000000017941 */ /* 0x000fea0003800000 */
.L_x_41:
[----:B-----5:R-:W-:Y:S01]  /*2880*/  IMAD.U32 R12, R18, 0x10000, RZ ;  /* 0x00010000120c7824 */ /* 0x020fe200078e00ff */
[----:B------:R-:W-:Y:S01]  /*2890*/  ISETP.GT.AND P1, PT, R0, 0x8, P1 ;  /* 0x000000080000780c */ /* 0x000fe20000f24270 */
[----:B------:R-:W-:Y:S02]  /*28a0*/  BSSY B1, `(.L_x_43) ;  /* 0x0000007000017945 */ /* 0x000fe40003800000 */
[----:B------:R-:W-:-:S04]  /*28b0*/  FMUL R12, R12, R89 ;  /* 0x000000590c0c7220 */ /* 0x000fc80000400000 */
[----:B------:R-:W-:-:S05]  /*28c0*/  FFMA R12, R29, R88, R12 ;  /* 0x000000581d0c7223 */ /* 0x000fca000000000c */
[----:B------:R-:W-:-:S05]  /*28d0*/  F2FP.BF16.F32.PACK_AB R12, RZ, R12 ;  /* 0x0000000cff0c723e */ /* 0x000fca00000010ff */
[----:B------:R0:W-:Y:S01]  /*28e0*/  @P3 STG.E.U16 desc[UR36][R8.64+0x12], R12 ;  /* 0x0000120c08003986 */ /* 0x0001e2000c101524 */
[----:B------:R-:W-:Y:S05]  /*28f0*/  @!P1 BRA `(.L_x_44) ;  /* 0x0000000000049947 */ /* 0x000fea0003800000 */
[----:B------:R0:W5:Y:S02]  /*2900*/  LDG.E.LTC128B.U16 R18, desc[UR36][R6.64+0x10] ;  /* 0x0000102406127981 */ /* 0x000164000c1e1520 */
.L_x_44:
[----:B------:R-:W-:Y:S05]  /*2910*/  BSYNC B1 ;  /* 0x0000000000017941 */ /* 0x000fea0003800000 */
.L_x_43:
[----:B0----5:R-:W-:Y:S01]  /*2920*/  IMAD.U32 R12, R18, 0x10000, RZ ;  /* 0x00010000120c7824 */ /* 0x021fe200078e00ff */
[----:B------:R-:W-:Y:S01]  /*2930*/  ISETP.GT.AND P0, PT, R0, 0x8, P0 ;  /* 0x000000080000780c */ /* 0x000fe20000704270 */
[----:B------:R-:W-:Y:S02]  /*2940*/  BSSY B1, `(.L_x_45) ;  /* 0x0000007000017945 */ /* 0x000fe40003800000 */
[----:B---3--:R-:W-:-:S04]  /*2950*/  FMUL R13, R12, R89 ;  /* 0x000000590c0d7220 */ /* 0x008fc80000400000 */
[----:B------:R-:W-:-:S05]  /*2960*/  FFMA R13, R30, R88, R13 ;  /* 0x000000581e0d7223 */ /* 0x000fca000000000d */
[----:B------:R-:W-:-:S05]  /*2970*/  F2FP.BF16.F32.PACK_AB R13, RZ, R13 ;  /* 0x0000000dff0d723e */ /* 0x000fca00000010ff */
[----:B------:R0:W-:Y:S01]  /*2980*/  @P1 STG.E.U16 desc[UR36][R10.64+0x10], R13 ;  /* 0x0000100d0a001986 */ /* 0x0001e2000c101524 */
[----:B------:R-:W-:Y:S05]  /*2990*/  @!P0 BRA `(.L_x_46) ;  /* 0x0000000000048947 */ /* 0x000fea0003800000 */
[----:B------:R3:W5:Y:S02]  /*29a0*/  LDG.E.LTC128B.U16 R18, desc[UR36][R6.64+0x12] ;  /* 0x0000122406127981 */ /* 0x000764000c1e1520 */
.L_x_46:
[----:B------:R-:W-:Y:S05]  /*29b0*/  BSYNC B1 ;  /* 0x0000000000017941 */ /* 0x000fea0003800000 */
.L_x_45:
        /* <DEDUP_REMOVED lines=10> */
.L_x_48:
[----:B------:R-:W-:Y:S05]  /*2a60*/  BSYNC B1 ;  /* 0x0000000000017941 */ /* 0x000fea0003800000 */
.L_x_47:
[----:B0----5:R-:W-:Y:S01]  /*2a70*/  IMAD.U32 R12, R18, 0x10000, RZ ;  /* 0x00010000120c7824 */ /* 0x021fe200078e00ff */
        /* <DEDUP_REMOVED lines=9> */
.L_x_50:
[----:B------:R-:W-:Y:S05]  /*2b10*/  BSYNC B1 ;  /* 0x0000000000017941 */ /* 0x000fea0003800000 */
.L_x_49:
        /* <DEDUP_REMOVED lines=9> */
.L_x_52:
[----:B------:R-:W-:Y:S05]  /*2bb0*/  BSYNC B1 ;  /* 0x0000000000017941 */ /* 0x000fea0003800000 */
.L_x_51:
[----:B0----5:R-:W-:Y:S01]  /*2bc0*/  IMAD.U32 R12, R18, 0x10000, RZ ;  /* 0x00010000120c7824 */ /* 0x021fe200078e00ff */
        /* <DEDUP_REMOVED lines=8> */
.L_x_54:
[----:B------:R-:W-:Y:S05]  /*2c50*/  BSYNC B1 ;  /* 0x0000000000017941 */ /* 0x000fea0003800000 */
.L_x_53:
        /* <DEDUP_REMOVED lines=10> */
.L_x_56:
[----:B------:R-:W-:Y:S05]  /*2d00*/  BSYNC B1 ;  /* 0x0000000000017941 */ /* 0x000fea0003800000 */
.L_x_55:
        /* <DEDUP_REMOVED lines=10> */
.L_x_58:
[----:B------:R-:W-:Y:S05]  /*2db0*/  BSYNC B1 ;  /* 0x0000000000017941 */ /* 0x000fea0003800000 */
.L_x_57:
        /* <DEDUP_REMOVED lines=9> */
.L_x_60:
[----:B------:R-:W-:Y:S05]  /*2e50*/  BSYNC B1 ;  /* 0x0000000000017941 */ /* 0x000fea0003800000 */
.L_x_59:
        /* <DEDUP_REMOVED lines=9> */
.L_x_62:
[----:B------:R-:W-:Y:S05]  /*2ef0*/  BSYNC B1 ;  /* 0x0000000000017941 */ /* 0x000fea0003800000 */
.L_x_61:
        /* <DEDUP_REMOVED lines=10> */
.L_x_64:
[----:B------:R-:W-:Y:S05]  /*2fa0*/  BSYNC B1 ;  /* 0x0000000000017941 */ /* 0x000fea0003800000 */
.L_x_63:
        /* <DEDUP_REMOVED lines=10> */
.L_x_66:
[----:B------:R-:W-:Y:S05]  /*3050*/  BSYNC B1 ;  /* 0x0000000000017941 */ /* 0x000fea0003800000 */
.L_x_65:
        /* <DEDUP_REMOVED lines=9> */
.L_x_68:
[----:B------:R-:W-:Y:S05]  /*30f0*/  BSYNC B1 ;  /* 0x0000000000017941 */ /* 0x000fea0003800000 */
.L_x_67:
        /* <DEDUP_REMOVED lines=9> */
.L_x_70:
[----:B------:R-:W-:Y:S05]  /*3190*/  BSYNC B1 ;  /* 0x0000000000017941 */ /* 0x000fea0003800000 */
.L_x_69:
        /* <DEDUP_REMOVED lines=10> */
.L_x_72:
[----:B------:R-:W-:Y:S05]  /*3240*/  BSYNC B1 ;  /* 0x0000000000017941 */ /* 0x000fea0003800000 */
.L_x_71:
        /* <DEDUP_REMOVED lines=10> */
.L_x_74:
[----:B------:R-:W-:Y:S05]  /*32f0*/  BSYNC B1 ;  /* 0x0000000000017941 */ /* 0x000fea0003800000 */
.L_x_73:
        /* <DEDUP_REMOVED lines=9> */
.L_x_76:
[----:B------:R-:W-:Y:S05]  /*3390*/  BSYNC B1 ;  /* 0x0000000000017941 */ /* 0x000fea0003800000 */
.L_x_75:
        /* <DEDUP_REMOVED lines=9> */
.L_x_78:
[----:B------:R-:W-:Y:S05]  /*3430*/  BSYNC B1 ;  /* 0x0000000000017941 */ /* 0x000fea0003800000 */
.L_x_77:
        /* <DEDUP_REMOVED lines=10> */
.L_x_80:
[----:B------:R-:W-:Y:S05]  /*34e0*/  BSYNC B1 ;  /* 0x0000000000017941 */ /* 0x000fea0003800000 */
.L_x_79:
        /* <DEDUP_REMOVED lines=10> */
.L_x_82:
[----:B------:R-:W-:Y:S05]  /*3590*/  BSYNC B1 ;  /* 0x0000000000017941 */ /* 0x000fea0003800000 */
.L_x_81:
        /* <DEDUP_REMOVED lines=9> */
.L_x_84:
[----:B------:R-:W-:Y:S05]  /*3630*/  BSYNC B1 ;  /* 0x0000000000017941 */ /* 0x000fea0003800000 */
.L_x_83:
        /* <DEDUP_REMOVED lines=9> */
.L_x_86:
[----:B------:R-:W-:Y:S05]  /*36d0*/  BSYNC B1 ;  /* 0x0000000000017941 */ /* 0x000fea0003800000 */
.L_x_85:
        /* <DEDUP_REMOVED lines=10> */
.L_x_88:
[----:B------:R-:W-:Y:S05]  /*3780*/  BSYNC B1 ;  /* 0x0000000000017941 */ /* 0x000fea0003800000 */
.L_x_87:
        /* <DEDUP_REMOVED lines=10> */
.L_x_90:
[----:B------:R-:W-:Y:S05]  /*3830*/  BSYNC B1 ;  /* 0x0000000000017941 */ /* 0x000fea0003800000 */
.L_x_89:
        /* <DEDUP_REMOVED lines=9> */
.L_x_92:
[----:B------:R-:W-:Y:S05]  /*38d0*/  BSYNC B1 ;  /* 0x0000000000017941 */ /* 0x000fea0003800000 */
.L_x_91:
        /* <DEDUP_REMOVED lines=9> */
.L_x_94:
[----:B------:R-:W-:Y:S05]  /*3970*/  BSYNC B1 ;  /* 0x0000000000017941 */ /* 0x000fea0003800000 */
.L_x_93:
        /* <DEDUP_REMOVED lines=10> */
.L_x_96:
[----:B------:R-:W-:Y:S05]  /*3a20*/  BSYNC B1 ;  /* 0x0000000000017941 */ /* 0x000fea0003800000 */
.L_x_95:
        /* <DEDUP_REMOVED lines=10> */
.L_x_98:
[----:B------:R-:W-:Y:S05]  /*3ad0*/  BSYNC B1 ;  /* 0x0000000000017941 */ /* 0x000fea0003800000 */
.L_x_97:
        /* <DEDUP_REMOVED lines=9> */
.L_x_100:
[----:B------:R-:W-:Y:S05]  /*3b70*/  BSYNC B1 ;  /* 0x0000000000017941 */ /* 0x000fea0003800000 */
.L_x_99:
        /* <DEDUP_REMOVED lines=9> */
.L_x_102:
[----:B------:R-:W-:Y:S05]  /*3c10*/  BSYNC B1 ;  /* 0x0000000000017941 */ /* 0x000fea0003800000 */
.L_x_101:
        /* <DEDUP_REMOVED lines=10> */
.L_x_104:
[----:B------:R-:W-:Y:S05]  /*3cc0*/  BSYNC B1 ;  /* 0x0000000000017941 */ /* 0x000fea0003800000 */
.L_x_103:
        /* <DEDUP_REMOVED lines=10> */
.L_x_106:
[----:B------:R-:W-:Y:S05]  /*3d70*/  BSYNC B1 ;  /* 0x0000000000017941 */ /* 0x000fea0003800000 */
.L_x_105:
        /* <DEDUP_REMOVED lines=9> */
.L_x_108:
[----:B------:R-:W-:Y:S05]  /*3e10*/  BSYNC B1 ;  /* 0x0000000000017941 */ /* 0x000fea0003800000 */
.L_x_107:
        /* <DEDUP_REMOVED lines=9> */
.L_x_110:
[----:B------:R-:W-:Y:S05]  /*3eb0*/  BSYNC B1 ;  /* 0x0000000000017941 */ /* 0x000fea0003800000 */
.L_x_109:
        /* <DEDUP_REMOVED lines=10> */
.L_x_112:
[----:B------:R-:W-:Y:S05]  /*3f60*/  BSYNC B1 ;  /* 0x0000000000017941 */ /* 0x000fea0003800000 */
.L_x_111:
        /* <DEDUP_REMOVED lines=10> */
.L_x_114:
[----:B------:R-:W-:Y:S05]  /*4010*/  BSYNC B1 ;  /* 0x0000000000017941 */ /* 0x000fea0003800000 */
.L_x_113:
        /* <DEDUP_REMOVED lines=9> */
.L_x_116:
[----:B------:R-:W-:Y:S05]  /*40b0*/  BSYNC B1 ;  /* 0x0000000000017941 */ /* 0x000fea0003800000 */
.L_x_115:
        /* <DEDUP_REMOVED lines=9> */
.L_x_118:
[----:B------:R-:W-:Y:S05]  /*4150*/  BSYNC B1 ;  /* 0x0000000000017941 */ /* 0x000fea0003800000 */
.L_x_117:
        /* <DEDUP_REMOVED lines=10> */
.L_x_120:
[----:B------:R-:W-:Y:S05]  /*4200*/  BSYNC B1 ;  /* 0x0000000000017941 */ /* 0x000fea0003800000 */
.L_x_119:
        /* <DEDUP_REMOVED lines=10> */
.L_x_122:
[----:B------:R-:W-:Y:S05]  /*42b0*/  BSYNC B1 ;  /* 0x0000000000017941 */ /* 0x000fea0003800000 */
.L_x_121:
        /* <DEDUP_REMOVED lines=9> */
.L_x_124:
[----:B------:R-:W-:Y:S05]  /*4350*/  BSYNC B1 ;  /* 0x0000000000017941 */ /* 0x000fea0003800000 */
.L_x_123:
        /* <DEDUP_REMOVED lines=9> */
.L_x_126:
[----:B------:R-:W-:Y:S05]  /*43f0*/  BSYNC B1 ;  /* 0x0000000000017941 */ /* 0x000fea0003800000 */
.L_x_125:
        /* <DEDUP_REMOVED lines=10> */
.L_x_128:
[----:B------:R-:W-:Y:S05]  /*44a0*/  BSYNC B1 ;  /* 0x0000000000017941 */ /* 0x000fea0003800000 */
.L_x_127:
        /* <DEDUP_REMOVED lines=10> */
.L_x_130:
[----:B------:R-:W-:Y:S05]  /*4550*/  BSYNC B1 ;  /* 0x0000000000017941 */ /* 0x000fea0003800000 */
.L_x_129:
        /* <DEDUP_REMOVED lines=9> */
.L_x_132:
[----:B------:R-:W-:Y:S05]  /*45f0*/  BSYNC B1 ;  /* 0x0000000000017941 */ /* 0x000fea0003800000 */
.L_x_131:
        /* <DEDUP_REMOVED lines=9> */
.L_x_134:
[----:B------:R-:W-:Y:S05]  /*4690*/  BSYNC B1 ;  /* 0x0000000000017941 */ /* 0x000fea0003800000 */
.L_x_133:
        /* <DEDUP_REMOVED lines=10> */
.L_x_136:
[----:B------:R-:W-:Y:S05]  /*4740*/  BSYNC B1 ;  /* 0x0000000000017941 */ /* 0x000fea0003800000 */
.L_x_135:
        /* <DEDUP_REMOVED lines=10> */
.L_x_138:
[----:B------:R-:W-:Y:S05]  /*47f0*/  BSYNC B1 ;  /* 0x0000000000017941 */ /* 0x000fea0003800000 */
.L_x_137:
        /* <DEDUP_REMOVED lines=9> */
.L_x_140:
[----:B------:R-:W-:Y:S05]  /*4890*/  BSYNC B1 ;  /* 0x0000000000017941 */ /* 0x000fea0003800000 */
.L_x_139:
        /* <DEDUP_REMOVED lines=9> */
.L_x_142:
[----:B------:R-:W-:Y:S05]  /*4930*/  BSYNC B1 ;  /* 0x0000000000017941 */ /* 0x000fea0003800000 */
.L_x_141:
        /* <DEDUP_REMOVED lines=10> */
.L_x_144:
[----:B------:R-:W-:Y:S05]  /*49e0*/  BSYNC B1 ;  /* 0x0000000000017941 */ /* 0x000fea0003800000 */
.L_x_143:
        /* <DEDUP_REMOVED lines=10> */
.L_x_146:
[----:B------:R-:W-:Y:S05]  /*4a90*/  BSYNC B1 ;  /* 0x0000000000017941 */ /* 0x000fea0003800000 */
.L_x_145:
        /* <DEDUP_REMOVED lines=9> */
.L_x_148:
[----:B------:R-:W-:Y:S05]  /*4b30*/  BSYNC B1 ;  /* 0x0000000000017941 */ /* 0x000fea0003800000 */
.L_x_147:
        /* <DEDUP_REMOVED lines=9> */
.L_x_150:
[----:B------:R-:W-:Y:S05]  /*4bd0*/  BSYNC B1 ;  /* 0x0000000000017941 */ /* 0x000fea0003800000 */
.L_x_149:
        /* <DEDUP_REMOVED lines=10> */
.L_x_152:
[----:B------:R-:W-:Y:S05]  /*4c80*/  BSYNC B1 ;  /* 0x0000000000017941 */ /* 0x000fea0003800000 */
.L_x_151:
        /* <DEDUP_REMOVED lines=10> */
.L_x_154:
[----:B------:R-:W-:Y:S05]  /*4d30*/  BSYNC B1 ;  /* 0x0000000000017941 */ /* 0x000fea0003800000 */
.L_x_153:
[----:B0---45:R-:W-:Y:S01]  /*4d40*/  IMAD.U32 R4, R18, 0x10000, RZ ;  /* 0x0001000012047824 */ /* 0x031fe200078e00ff */
        /* <DEDUP_REMOVED lines=8> */
.L_x_156:
[----:B------:R-:W-:Y:S05]  /*4dd0*/  BSYNC B1 ;  /* 0x0000000000017941 */ /* 0x000fea0003800000 */
.L_x_155:
[----:B0----5:R-:W-:Y:S01]  /*4de0*/  IMAD.U32 R4, R18, 0x10000, RZ ;  /* 0x0001000012047824 */ /* 0x021fe200078e00ff */
[----:B------:R-:W-:Y:S01]  /*4df0*/  ISETP.GT.AND P0, PT, R0, 0x8, P0 ;  /* 0x000000080000780c */ /* 0x000fe20000704270 */
[----:B------:R-:W-:Y:S01]  /*4e00*/  @P1 IMAD.MOV.U32 R5, RZ, RZ, R11 ;  /* 0x000000ffff051224 */ /* 0x000fe200078e000b */
[----:B------:R-:W-:Y:S01]  /*4e10*/  BSSY B1, `(.L_x_157) ;  /* 0x0000008000017945 */ /* 0x000fe20003800000 */
[----:B------:R-:W-:Y:S01]  /*4e20*/  FMUL R3, R4, R89 ;  /* 0x0000005904037220 */ /* 0x000fe20000400000 */
[----:B------:R-:W-:-:S03]  /*4e30*/  @P1 IMAD.MOV.U32 R4, RZ, RZ, R10 ;  /* 0x000000ffff041224 */ /* 0x000fc600078e000a */
[----:B------:R-:W-:-:S05]  /*4e40*/  FFMA R3, R86, R88, R3 ;  /* 0x0000005856037223 */ /* 0x000fca0000000003 */
[----:B------:R-:W-:-:S05]  /*4e50*/  F2FP.BF16.F32.PACK_AB R3, RZ, R3 ;  /* 0x00000003ff03723e */ /* 0x000fca00000010ff */
[----:B------:R0:W-:Y:S01]  /*4e60*/  @P1 STG.E.U16 desc[UR36][R4.64+0xf0], R3 ;  /* 0x0000f00304001986 */ /* 0x0001e2000c101524 */
[----:B------:R-:W-:Y:S05]  /*4e70*/  @!P0 BRA `(.L_x_158) ;  /* 0x0000000000048947 */ /* 0x000fea0003800000 */
[----:B------:R0:W5:Y:S02]  /*4e80*/  LDG.E.LTC128B.U16 R18, desc[UR36][R6.64+0xf2] ;  /* 0x0000f22406127981 */ /* 0x000164000c1e1520 */
.L_x_158:
[----:B------:R-:W-:Y:S05]  /*4e90*/  BSYNC B1 ;  /* 0x0000000000017941 */ /* 0x000fea0003800000 */
.L_x_157:
[----:B------:R-:W-:Y:S05]  /*4ea0*/  @!P0 BRA `(.L_x_159) ;  /* 0x0000001000b08947 */ /* 0x000fea0003800000 */
[----:B-----5:R-:W-:-:S04]  /*4eb0*/  IMAD.U32 R18, R18, 0x10000, RZ ;  /* 0x0001000012127824 */ /* 0x020fc800078e00ff */
[----:B------:R-:W-:-:S04]  /*4ec0*/  FMUL R18, R18, R89 ;  /* 0x0000005912127220 */ /* 0x000fc80000400000 */
[----:B------:R-:W-:-:S05]  /*4ed0*/  FFMA R18, R87, R88, R18 ;  /* 0x0000005857127223 */ /* 0x000fca0000000012 */
[----:B------:R-:W-:-:S05]  /*4ee0*/  F2FP.BF16.F32.PACK_AB R18, RZ, R18 ;  /* 0x00000012ff12723e */ /* 0x000fca00000010ff */
[----:B------:R0:W-:Y:S01]  /*4ef0*/  STG.E.U16 desc[UR36][R10.64+0xf2], R18 ;  /* 0x0000f2120a007986 */ /* 0x0001e2000c101524 */
[----:B------:R-:W-:Y:S05]  /*4f00*/  BRA `(.L_x_159) ;  /* 0x0000001000987947 */ /* 0x000fea0003800000 */
.L_x_34:
[----:B------:R-:W-:Y:S01]  /*4f10*/  ISETP.GT.AND P3, PT, R3, 0x1, PT ;  /* 0x000000010300780c */ /* 0x000fe20003f64270 */
[----:B------:R-:W-:Y:S01]  /*4f20*/  ULDC.64 UR4, c[0x0][0x5c0] ;  /* 0x0001700000047ab9 */ /* 0x000fe20000000a00 */
[-C--:B------:R-:W-:Y:S01]  /*4f30*/  FMUL R24, R24, R88.reuse ;  /* 0x0000005818187220 */ /* 0x080fe20000400000 */
[----:B------:R-:W-:Y:S01]  /*4f40*/  LEA R4, P4, R104, UR4, 0x1 ;  /* 0x0000000468047c11 */ /* 0x000fe2000f8808ff */
[-C--:B------:R-:W-:Y:S01]  /*4f50*/  FMUL R25, R25, R88.reuse ;  /* 0x0000005819197220 */ /* 0x080fe20000400000 */
[----:B------:R-:W-:Y:S01]  /*4f60*/  ISETP.GT.AND P0, PT, R0, RZ, P3 ;  /* 0x000000ff0000720c */ /* 0x000fe20001f04270 */
[----:B------:R-:W-:Y:S01]  /*4f70*/  FMUL R26, R26, R88 ;  /* 0x000000581a1a7220 */ /* 0x000fe20000400000 */
[----:B------:R-:W-:Y:S01]  /*4f80*/  F2FP.BF16.F32.PACK_AB R24, RZ, R24 ;  /* 0x00000018ff18723e */ /* 0x000fe200000010ff */
[-C--:B------:R-:W-:Y:S01]  /*4f90*/  FMUL R27, R27, R88.reuse ;  /* 0x000000581b1b7220 */ /* 0x080fe20000400000 */
[----:B------:R-:W-:Y:S01]  /*4fa0*/  LEA.HI.X R5, R104, UR5, R113, 0x1, P4 ;  /* 0x0000000568057c11 */ /* 0x000fe2000a0f0c71 */
[-C--:B------:R-:W-:Y:S01]  /*4fb0*/  FMUL R28, R28, R88.reuse ;  /* 0x000000581c1c7220 */ /* 0x080fe20000400000 */
[----:B------:R-:W-:Y:S01]  /*4fc0*/  F2FP.BF16.F32.PACK_AB R25, RZ, R25 ;  /* 0x00000019ff19723e */ /* 0x000fe200000010ff */
[-C--:B------:R-:W-:Y:S01]  /*4fd0*/  FMUL R29, R29, R88.reuse ;  /* 0x000000581d1d7220 */ /* 0x080fe20000400000 */
[----:B------:R-:W-:Y:S01]  /*4fe0*/  ISETP.GT.AND P2, PT, R0, 0x8, P2 ;  /* 0x000000080000780c */ /* 0x000fe20001744270 */
[----:B------:R-:W-:Y:S01]  /*4ff0*/  @P1 STG.E.U16 desc[UR36][R4.64], R24 ;  /* 0x0000001804001986 */ /* 0x000fe2000c101524 */
[----:B------:R-:W-:Y:S01]  /*5000*/  ISETP.GT.AND P1, PT, R3, 0x8, PT ;  /* 0x000000080300780c */ /* 0x000fe20003f24270 */
[----:B------:R-:W-:Y:S01]  /*5010*/  FMUL R30, R30, R88 ;  /* 0x000000581e1e7220 */ /* 0x000fe20000400000 */
[C---:B------:R-:W-:Y:S01]  /*5020*/  SHF.L.U64.HI R7, R94.reuse, 0x1, R95 ;  /* 0x000000015e077819 */ /* 0x040fe2000001025f */
[----:B------:R-:W-:Y:S01]  /*5030*/  @P0 STG.E.U16 desc[UR36][R4.64+0x2], R25 ;  /* 0x0000021904000986 */ /* 0x000fe2000c101524 */
[----:B------:R-:W-:Y:S01]  /*5040*/  LEA R6, P5, R94, R4, 0x1 ;  /* 0x000000045e067211 */ /* 0x000fe200078a08ff */
[-C--:B------:R-:W-:Y:S01]  /*5050*/  FMUL R31, R31, R88.reuse ;  /* 0x000000581f1f7220 */ /* 0x080fe20000400000 */
[----:B------:R-:W-:Y:S01]  /*5060*/  ISETP.GT.AND P3, PT, R0, 0x8, P3 ;  /* 0x000000080000780c */ /* 0x000fe20001f64270 */
[-C--:B------:R-:W-:Y:S01]  /*5070*/  FMUL R32, R32, R88.reuse ;  /* 0x0000005820207220 */ /* 0x080fe20000400000 */
[----:B------:R-:W-:Y:S01]  /*5080*/  ISETP.GT.AND P0, PT, R3, 0x9, PT ;  /* 0x000000090300780c */ /* 0x000fe20003f04270 */
[----:B------:R-:W-:Y:S01]  /*5090*/  IMAD.X R7, R7, 0x1, R5, P5 ;  /* 0x0000000107077824 */ /* 0x000fe200028e0605 */
[----:B------:R-:W-:Y:S01]  /*50a0*/  ISETP.GT.AND P4, PT, R0, RZ, P1 ;  /* 0x000000ff0000720c */ /* 0x000fe20000f84270 */
[----:B------:R-:W-:Y:S01]  /*50b0*/  FMUL R33, R33, R88 ;  /* 0x0000005821217220 */ /* 0x000fe20000400000 */
[----:B------:R-:W-:Y:S01]  /*50c0*/  F2FP.BF16.F32.PACK_AB R26, RZ, R26 ;  /* 0x0000001aff1a723e */ /* 0x000fe200000010ff */
[-C--:B------:R-:W-:Y:S01]  /*50d0*/  FMUL R34, R34, R88.reuse ;  /* 0x0000005822227220 */ /* 0x080fe20000400000 */
[----:B------:R-:W-:Y:S01]  /*50e0*/  ISETP.GT.AND P5, PT, R0, RZ, P0 ;  /* 0x000000ff0000720c */ /* 0x000fe200007a4270 */
[----:B------:R-:W-:Y:S01]  /*50f0*/  FMUL R35, R35, R88 ;  /* 0x0000005823237220 */ /* 0x000fe20000400000 */
[----:B------:R-:W-:Y:S01]  /*5100*/  F2FP.BF16.F32.PACK_AB R27, RZ, R27 ;  /* 0x0000001bff1b723e */ /* 0x000fe200000010ff */
[----:B------:R-:W-:Y:S01]  /*5110*/  @P2 STG.E.U16 desc[UR36][R6.64], R26 ;  /* 0x0000001a06002986 */ /* 0x000fe2000c101524 */
[----:B------:R-:W-:Y:S01]  /*5120*/  F2FP.BF16.F32.PACK_AB R28, RZ, R28 ;  /* 0x0000001cff1c723e */ /* 0x000fe200000010ff */
[-C--:B------:R-:W-:Y:S01]  /*5130*/  FMUL R36, R36, R88.reuse ;  /* 0x0000005824247220 */ /* 0x080fe20000400000 */
[C---:B------:R-:W-:Y:S01]  /*5140*/  ISETP.GT.AND P2, PT, R0.reuse, 0x8, P1 ;  /* 0x000000080000780c */ /* 0x040fe20000f44270 */
[----:B------:R-:W-:Y:S01]  /*5150*/  @P3 STG.E.U16 desc[UR36][R6.64+0x2], R27 ;  /* 0x0000021b06003986 */ /* 0x000fe2000c101524 */
[----:B------:R-:W-:Y:S01]  /*5160*/  ISETP.GT.AND P1, PT, R3, 0x10, PT ;  /* 0x000000100300780c */ /* 0x000fe20003f24270 */
[-C--:B------:R-:W-:Y:S01]  /*5170*/  FMUL R37, R37, R88.reuse ;  /* 0x0000005825257220 */ /* 0x080fe20000400000 */
[----:B------:R-:W-:Y:S01]  /*5180*/  F2FP.BF16.F32.PACK_AB R29, RZ, R29 ;  /* 0x0000001dff1d723e */ /* 0x000fe200000010ff */
[----:B------:R-:W-:Y:S01]  /*5190*/  @P4 STG.E.U16 desc[UR36][R4.64+0x10], R28 ;  /* 0x0000101c04004986 */ /* 0x000fe2000c101524 */
[----:B------:R-:W-:Y:S01]  /*51a0*/  ISETP.GT.AND P3, PT, R0, 0x8, P0 ;  /* 0x000000080000780c */ /* 0x000fe20000764270 */
[-C--:B------:R-:W-:Y:S01]  /*51b0*/  FMUL R38, R38, R88.reuse ;  /* 0x0000005826267220 */ /* 0x080fe20000400000 */
[----:B------:R-:W-:Y:S01]  /*51c0*/  ISETP.GT.AND P0, PT, R3, 0x11, PT ;  /* 0x000000110300780c */ /* 0x000fe20003f04270 */
[----:B------:R-:W-:Y:S01]  /*51d0*/  @P5 STG.E.U16 desc[UR36][R4.64+0x12], R29 ;  /* 0x0000121d04005986 */ /* 0x000fe2000c101524 */
        /* <DEDUP_REMOVED lines=162> */
[----:B------:R-:W-:-:S02]  /*5c00*/  F2FP.BF16.F32.PACK_AB R62, RZ, R62 ;  /* 0x0000003eff3e723e */ /* 0x000fc400000010ff */
[C---:B------:R-:W-:Y:S02]  /*5c10*/  ISETP.GT.AND P5, PT, R0.reuse, RZ, P0 ;  /* 0x000000ff0000720c */ /* 0x040fe400007a4270 */
[----:B------:R-:W-:Y:S01]  /*5c20*/  F2FP.BF16.F32.PACK_AB R63, RZ, R63 ;  /* 0x0000003fff3f723e */ /* 0x000fe200000010ff */
[----:B------:R-:W-:Y:S01]  /*5c30*/  @P2 STG.E.U16 desc[UR36][R6.64+0x90], R62 ;  /* 0x0000903e06002986 */ /* 0x000fe2000c101524 */
[----:B------:R-:W-:Y:S02]  /*5c40*/  F2FP.BF16.F32.PACK_AB R64, RZ, R64 ;  /* 0x00000040ff40723e */ /* 0x000fe400000010ff */
[C---:B------:R-:W-:Y:S01]  /*5c50*/  ISETP.GT.AND P2, PT, R0.reuse, 0x8, P1 ;  /* 0x000000080000780c */ /* 0x040fe20000f44270 */
[----:B------:R-:W-:Y:S01]  /*5c60*/  @P3 STG.E.U16 desc[UR36][R6.64+0x92], R63 ;  /* 0x0000923f06003986 */ /* 0x000fe2000c101524 */
[----:B------:R-:W-:Y:S02]  /*5c70*/  ISETP.GT.AND P1, PT, R3, 0x58, PT ;  /* 0x000000580300780c */ /* 0x000fe40003f24270 */
[----:B------:R-:W-:Y:S01]  /*5c80*/  F2FP.BF16.F32.PACK_AB R65, RZ, R65 ;  /* 0x00000041ff41723e */ /* 0x000fe200000010ff */
[----:B------:R-:W-:Y:S01]  /*5c90*/  @P4 STG.E.U16 desc[UR36][R4.64+0xa0], R64 ;  /* 0x0000a04004004986 */ /* 0x000fe2000c101524 */
[----:B------:R-:W-:-:S02]  /*5ca0*/  ISETP.GT.AND P3, PT, R0, 0x8, P0 ;  /* 0x000000080000780c */ /* 0x000fc40000764270 */
[----:B------:R-:W-:Y:S01]  /*5cb0*/  ISETP.GT.AND P0, PT, R3, 0x59, PT ;  /* 0x000000590300780c */ /* 0x000fe20003f04270 */
[----:B------:R-:W-:Y:S01]  /*5cc0*/  @P5 STG.E.U16 desc[UR36][R4.64+0xa2], R65 ;  /* 0x0000a24104005986 */ /* 0x000fe2000c101524 */
[C---:B------:R-:W-:Y:S02]  /*5cd0*/  ISETP.GT.AND P4, PT, R0.reuse, RZ, P1 ;  /* 0x000000ff0000720c */ /* 0x040fe40000f84270 */
[----:B------:R-:W-:Y:S02]  /*5ce0*/  F2FP.BF16.F32.PACK_AB R66, RZ, R66 ;  /* 0x00000042ff42723e */ /* 0x000fe400000010ff */
[----:B------:R-:W-:Y:S02]  /*5cf0*/  ISETP.GT.AND P5, PT, R0, RZ, P0 ;  /* 0x000000ff0000720c */ /* 0x000fe400007a4270 */
[----:B------:R-:W-:Y:S01]  /*5d00*/  F2FP.BF16.F32.PACK_AB R67, RZ, R67 ;  /* 0x00000043ff43723e */ /* 0x000fe200000010ff */
[----:B------:R-:W-:Y:S01]  /*5d10*/  @P2 STG.E.U16 desc[UR36][R6.64+0xa0], R66 ;  /* 0x0000a04206002986 */ /* 0x000fe2000c101524 */
[----:B------:R-:W-:-:S02]  /*5d20*/  F2FP.BF16.F32.PACK_AB R68, RZ, R68 ;  /* 0x00000044ff44723e */ /* 0x000fc400000010ff */
[C---:B------:R-:W-:Y:S01]  /*5d30*/  ISETP.GT.AND P2, PT, R0.reuse, 0x8, P1 ;  /* 0x000000080000780c */ /* 0x040fe20000f44270 */
[----:B------:R-:W-:Y:S01]  /*5d40*/  @P3 STG.E.U16 desc[UR36][R6.64+0xa2], R67 ;  /* 0x0000a24306003986 */ /* 0x000fe2000c101524 */
[C---:B------:R-:W-:Y:S02]  /*5d50*/  ISETP.GT.AND P1, PT, R3.reuse, 0x60, PT ;  /* 0x000000600300780c */ /* 0x040fe40003f24270 */
[----:B------:R-:W-:Y:S01]  /*5d60*/  F2FP.BF16.F32.PACK_AB R69, RZ, R69 ;  /* 0x00000045ff45723e */ /* 0x000fe200000010ff */
[----:B------:R-:W-:Y:S01]  /*5d70*/  @P4 STG.E.U16 desc[UR36][R4.64+0xb0], R68 ;  /* 0x0000b04404004986 */ /* 0x000fe2000c101524 */
[C---:B------:R-:W-:Y:S02]  /*5d80*/  ISETP.GT.AND P3, PT, R0.reuse, 0x8, P0 ;  /* 0x000000080000780c */ /* 0x040fe40000764270 */
[----:B------:R-:W-:Y:S01]  /*5d90*/  ISETP.GT.AND P0, PT, R3, 0x61, PT ;  /* 0x000000610300780c */ /* 0x000fe20003f04270 */
[----:B------:R-:W-:Y:S01]  /*5da0*/  @P5 STG.E.U16 desc[UR36][R4.64+0xb2], R69 ;  /* 0x0000b24504005986 */ /* 0x000fe2000c101524 */
[----:B------:R-:W-:-:S02]  /*5db0*/  ISETP.GT.AND P4, PT, R0, RZ, P1 ;  /* 0x000000ff0000720c */ /* 0x000fc40000f84270 */
[C---:B------:R-:W-:Y:S02]  /*5dc0*/  ISETP.GT.AND P5, PT, R0.reuse, RZ, P0 ;  /* 0x000000ff0000720c */ /* 0x040fe400007a4270 */
[----:B------:R-:W-:Y:S02]  /*5dd0*/  F2FP.BF16.F32.PACK_AB R70, RZ, R70 ;  /* 0x00000046ff46723e */ /* 0x000fe400000010ff */
[----:B------:R-:W-:Y:S02]  /*5de0*/  F2FP.BF16.F32.PACK_AB R71, RZ, R71 ;  /* 0x00000047ff47723e */ /* 0x000fe400000010ff */
[----:B------:R-:W-:Y:S01]  /*5df0*/  F2FP.BF16.F32.PACK_AB R72, RZ, R72 ;  /* 0x00000048ff48723e */ /* 0x000fe200000010ff */
[----:B------:R-:W-:Y:S01]  /*5e00*/  @P2 STG.E.U16 desc[UR36][R6.64+0xb0], R70 ;  /* 0x0000b04606002986 */ /* 0x000fe2000c101524 */
[----:B------:R-:W-:Y:S02]  /*5e10*/  F2FP.BF16.F32.PACK_AB R73, RZ, R73 ;  /* 0x00000049ff49723e */ /* 0x000fe400000010ff */
[C---:B------:R-:W-:Y:S01]  /*5e20*/  ISETP.GT.AND P1, PT, R0.reuse, 0x8, P1 ;  /* 0x000000080000780c */ /* 0x040fe20000f24270 */
[----:B------:R-:W-:Y:S01]  /*5e30*/  @P3 STG.E.U16 desc[UR36][R6.64+0xb2], R71 ;  /* 0x0000b24706003986 */ /* 0x000fe2000c101524 */
[----:B------:R-:W-:-:S02]  /*5e40*/  ISETP.GT.AND P2, PT, R0, 0x8, P0 ;  /* 0x000000080000780c */ /* 0x000fc40000744270 */
[----:B------:R-:W-:Y:S01]  /*5e50*/  F2FP.BF16.F32.PACK_AB R74, RZ, R74 ;  /* 0x0000004aff4a723e */ /* 0x000fe200000010ff */
[----:B------:R-:W-:Y:S01]  /*5e60*/  @P4 STG.E.U16 desc[UR36][R4.64+0xc0], R72 ;  /* 0x0000c04804004986 */ /* 0x000fe2000c101524 */
[C---:B------:R-:W-:Y:S02]  /*5e70*/  ISETP.GT.AND P4, PT, R3.reuse, 0x68, PT ;  /* 0x000000680300780c */ /* 0x040fe40003f84270 */
[----:B------:R-:W-:Y:S01]  /*5e80*/  ISETP.GT.AND P0, PT, R3, 0x69, PT ;  /* 0x000000690300780c */ /* 0x000fe20003f04270 */
[----:B------:R-:W-:Y:S01]  /*5e90*/  @P5 STG.E.U16 desc[UR36][R4.64+0xc2], R73 ;  /* 0x0000c24904005986 */ /* 0x000fe2000c101524 */
[----:B------:R-:W-:Y:S02]  /*5ea0*/  ISETP.GT.AND P5, PT, R0, RZ, P4 ;  /* 0x000000ff0000720c */ /* 0x000fe400027a4270 */
[----:B------:R-:W-:Y:S01]  /*5eb0*/  F2FP.BF16.F32.PACK_AB R75, RZ, R75 ;  /* 0x0000004bff4b723e */ /* 0x000fe200000010ff */
[----:B------:R-:W-:Y:S01]  /*5ec0*/  @P1 STG.E.U16 desc[UR36][R6.64+0xc0], R74 ;  /* 0x0000c04a06001986 */ /* 0x000fe2000c101524 */
[----:B------:R-:W-:-:S02]  /*5ed0*/  F2FP.BF16.F32.PACK_AB R76, RZ, R76 ;  /* 0x0000004cff4c723e */ /* 0x000fc400000010ff */
[C---:B------:R-:W-:Y:S01]  /*5ee0*/  ISETP.GT.AND P3, PT, R0.reuse, RZ, P0 ;  /* 0x000000ff0000720c */ /* 0x040fe20000764270 */
[----:B------:R-:W-:Y:S01]  /*5ef0*/  @P2 STG.E.U16 desc[UR36][R6.64+0xc2], R75 ;  /* 0x0000c24b06002986 */ /* 0x000fe2000c101524 */
[C---:B------:R-:W-:Y:S02]  /*5f00*/  ISETP.GT.AND P4, PT, R0.reuse, 0x8, P4 ;  /* 0x000000080000780c */ /* 0x040fe40002784270 */
[----:B------:R-:W-:Y:S02]  /*5f10*/  F2FP.BF16.F32.PACK_AB R77, RZ, R77 ;  /* 0x0000004dff4d723e */ /* 0x000fe400000010ff */
[----:B------:R-:W-:Y:S01]  /*5f20*/  F2FP.BF16.F32.PACK_AB R78, RZ, R78 ;  /* 0x0000004eff4e723e */ /* 0x000fe200000010ff */
[----:B------:R-:W-:Y:S01]  /*5f30*/  @P5 STG.E.U16 desc[UR36][R4.64+0xd0], R76 ;  /* 0x0000d04c04005986 */ /* 0x000fe2000c101524 */
[----:B------:R-:W-:Y:S02]  /*5f40*/  ISETP.GT.AND P5, PT, R0, 0x8, P0 ;  /* 0x000000080000780c */ /* 0x000fe400007a4270 */
[----:B------:R-:W-:-:S02]  /*5f50*/  F2FP.BF16.F32.PACK_AB R79, RZ, R79 ;  /* 0x0000004fff4f723e */ /* 0x000fc400000010ff */
[C---:B------:R-:W-:Y:S01]  /*5f60*/  ISETP.GT.AND P2, PT, R3.reuse, 0x71, PT ;  /* 0x000000710300780c */ /* 0x040fe20003f44270 */
[----:B------:R-:W-:Y:S01]  /*5f70*/  @P3 STG.E.U16 desc[UR36][R4.64+0xd2], R77 ;  /* 0x0000d24d04003986 */ /* 0x000fe2000c101524 */
[----:B------:R-:W-:Y:S02]  /*5f80*/  ISETP.GT.AND P3, PT, R3, 0x70, PT ;  /* 0x000000700300780c */ /* 0x000fe40003f64270 */
[----:B------:R-:W-:Y:S01]  /*5f90*/  F2FP.BF16.F32.PACK_AB R80, RZ, R80 ;  /* 0x00000050ff50723e */ /* 0x000fe200000010ff */
[----:B------:R-:W-:Y:S01]  /*5fa0*/  @P4 STG.E.U16 desc[UR36][R6.64+0xd0], R78 ;  /* 0x0000d04e06004986 */ /* 0x000fe2000c101524 */
[C---:B------:R-:W-:Y:S02]  /*5fb0*/  ISETP.GT.AND P4, PT, R0.reuse, RZ, P2 ;  /* 0x000000ff0000720c */ /* 0x040fe40001784270 */
[----:B------:R-:W-:Y:S01]  /*5fc0*/  F2FP.BF16.F32.PACK_AB R81, RZ, R81 ;  /* 0x00000051ff51723e */ /* 0x000fe200000010ff */
[----:B------:R-:W-:Y:S01]  /*5fd0*/  @P5 STG.E.U16 desc[UR36][R6.64+0xd2], R79 ;  /* 0x0000d24f06005986 */ /* 0x000fe2000c101524 */
[----:B------:R-:W-:-:S02]  /*5fe0*/  ISETP.GT.AND P5, PT, R0, RZ, P3 ;  /* 0x000000ff0000720c */ /* 0x000fc40001fa4270 */
[C---:B------:R-:W-:Y:S02]  /*5ff0*/  ISETP.GT.AND P1, PT, R3.reuse, 0x78, PT ;  /* 0x000000780300780c */ /* 0x040fe40003f24270 */
[----:B------:R-:W-:Y:S02]  /*6000*/  ISETP.GT.AND P0, PT, R3, 0x79, PT ;  /* 0x000000790300780c */ /* 0x000fe40003f04270 */
[C---:B------:R-:W-:Y:S02]  /*6010*/  ISETP.GT.AND P3, PT, R0.reuse, 0x8, P3 ;  /* 0x000000080000780c */ /* 0x040fe40001f64270 */
[C---:B------:R-:W-:Y:S02]  /*6020*/  ISETP.GT.AND P2, PT, R0.reuse, 0x8, P2 ;  /* 0x000000080000780c */ /* 0x040fe40001744270 */
[----:B------:R-:W-:Y:S02]  /*6030*/  F2FP.BF16.F32.PACK_AB R82, RZ, R82 ;  /* 0x00000052ff52723e */ /* 0x000fe400000010ff */
[----:B------:R-:W-:Y:S01]  /*6040*/  F2FP.BF16.F32.PACK_AB R83, RZ, R83 ;  /* 0x00000053ff53723e */ /* 0x000fe200000010ff */
[----:B------:R-:W-:Y:S01]  /*6050*/  @P5 STG.E.U16 desc[UR36][R4.64+0xe0], R80 ;  /* 0x0000e05004005986 */ /* 0x000fe2000c101524 */
[----:B------:R-:W-:-:S02]  /*6060*/  ISETP.GT.AND P5, PT, R0, RZ, P0 ;  /* 0x000000ff0000720c */ /* 0x000fc400007a4270 */
[C---:B------:R-:W-:Y:S01]  /*6070*/  ISETP.GT.AND P0, PT, R0.reuse, 0x8, P0 ;  /* 0x000000080000780c */ /* 0x040fe20000704270 */
[----:B------:R-:W-:Y:S01]  /*6080*/  @P4 STG.E.U16 desc[UR36][R4.64+0xe2], R81 ;  /* 0x0000e25104004986 */ /* 0x000fe2000c101524 */
[C---:B------:R-:W-:Y:S02]  /*6090*/  ISETP.GT.AND P4, PT, R0.reuse, RZ, P1 ;  /* 0x000000ff0000720c */ /* 0x040fe40000f84270 */
[----:B------:R-:W-:Y:S01]  /*60a0*/  ISETP.GT.AND P1, PT, R0, 0x8, P1 ;  /* 0x000000080000780c */ /* 0x000fe20000f24270 */
[----:B------:R-:W-:Y:S01]  /*60b0*/  @P3 STG.E.U16 desc[UR36][R6.64+0xe0], R82 ;  /* 0x0000e05206003986 */ /* 0x000fe2000c101524 */
[----:B------:R-:W-:Y:S02]  /*60c0*/  F2FP.BF16.F32.PACK_AB R84, RZ, R84 ;  /* 0x00000054ff54723e */ /* 0x000fe400000010ff */
[----:B------:R-:W-:Y:S01]  /*60d0*/  F2FP.BF16.F32.PACK_AB R85, RZ, R85 ;  /* 0x00000055ff55723e */ /* 0x000fe200000010ff */
[----:B------:R-:W-:Y:S01]  /*60e0*/  @P2 STG.E.U16 desc[UR36][R6.64+0xe2], R83 ;  /* 0x0000e25306002986 */ /* 0x000fe2000c101524 */
[----:B------:R-:W-:-:S02]  /*60f0*/  F2FP.BF16.F32.PACK_AB R86, RZ, R86 ;  /* 0x00000056ff56723e */ /* 0x000fc400000010ff */
[----:B------:R-:W-:-:S03]  /*6100*/  F2FP.BF16.F32.PACK_AB R87, RZ, R87 ;  /* 0x00000057ff57723e */ /* 0x000fc600000010ff */
[----:B------:R-:W-:Y:S04]  /*6110*/  @P4 STG.E.U16 desc[UR36][R4.64+0xf0], R84 ;  /* 0x0000f05404004986 */ /* 0x000fe8000c101524 */
[----:B------:R0:W-:Y:S02]  /*6120*/  @P5 STG.E.U16 desc[UR36][R4.64+0xf2], R85 ;  /* 0x0000f25504005986 */ /* 0x0001e4000c101524 */
[----:B0-----:R-:W-:Y:S02]  /*6130*/  @P1 IMAD.MOV.U32 R4, RZ, RZ, R6 ;  /* 0x000000ffff041224 */ /* 0x001fe400078e0006 */
[----:B------:R-:W-:-:S05]  /*6140*/  @P1 IMAD.MOV.U32 R5, RZ, RZ, R7 ;  /* 0x000000ffff051224 */ /* 0x000fca00078e0007 */
[----:B------:R0:W-:Y:S04]  /*6150*/  @P1 STG.E.U16 desc[UR36][R4.64+0xf0], R86 ;  /* 0x0000f05604001986 */ /* 0x0001e8000c101524 */
[----:B------:R0:W-:Y:S02]  /*6160*/  @P0 STG.E.U16 desc[UR36][R6.64+0xf2], R87 ;  /* 0x0000f25706000986 */ /* 0x0001e4000c101524 */
.L_x_159:
[----:B------:R-:W-:Y:S05]  /*6170*/  BSYNC B0 ;  /* 0x0000000000007941 */ /* 0x000fea0003800000 */
.L_x_33:
[----:B0-----:R-:W2:Y:S01]  /*6180*/  LDL.64 R4, [R1] ;  /* 0x0000000001047983 */ /* 0x001ea20000100a00 */
[----:B------:R-:W-:Y:S01]  /*6190*/  ULDC.64 UR4, c[0x0][0x650] ;  /* 0x0001940000047ab9 */ /* 0x000fe20000000a00 */
[----:B------:R-:W-:Y:S02]  /*61a0*/  IMAD.U32 R0, RZ, RZ, UR44 ;  /* 0x0000002cff007e24 */ /* 0x000fe4000f8e00ff */
[----:B------:R-:W-:Y:S02]  /*61b0*/  IMAD.MOV.U32 R22, RZ, RZ, -0x1 ;  /* 0xffffffffff167424 */ /* 0x000fe400078e00ff */
[----:B------:R0:W-:Y:S01]  /*61c0*/  SYNCS.ARRIVE.TRANS64.A1T0 RZ, [R0+UR46], RZ ;  /* 0x000000ff00ff79a7 */ /* 0x0001e2000810002e */
[----:B-----5:R-:W-:Y:S02]  /*61d0*/  IMAD.MOV.U32 R18, RZ, RZ, -0x1 ;  /* 0xffffffffff127424 */ /* 0x020fe400078e00ff */
[----:B------:R-:W-:Y:S01]  /*61e0*/  IMAD.MOV.U32 R19, RZ, RZ, -0x1 ;  /* 0xffffffffff137424 */ /* 0x000fe200078e00ff */
[----:B0-----:R-:W-:-:S02]  /*61f0*/  PRMT R0, RZ, 0x7610, R0 ;  /* 0x00007610ff007816 */ /* 0x001fc40000000000 */
[----:B--2---:R-:W-:-:S05]  /*6200*/  LEA R16, P0, R4, R16, 0x1 ;  /* 0x0000001004107211 */ /* 0x004fca00078008ff */
[----:B------:R-:W-:Y:S01]  /*6210*/  IMAD.X R17, R98, 0x1, R17, P0 ;  /* 0x0000000162117824 */ /* 0x000fe200000e0611 */
[----:B------:R-:W-:-:S04]  /*6220*/  ISETP.GE.U32.AND P0, PT, R16, UR4, PT ;  /* 0x0000000410007c0c */ /* 0x000fc8000bf06070 */
[----:B------:R-:W-:-:S13]  /*6230*/  ISETP.GE.U32.AND.EX P0, PT, R17, UR5, PT, P0 ;  /* 0x0000000511007c0c */ /* 0x000fda000bf06100 */
[----:B------:R-:W-:Y:S05]  /*6240*/  @P0 BRA `(.L_x_160) ;  /* 0x00000004004c0947 */ /* 0x000fea0003800000 */
[----:B-1----:R-:W0:Y:S01]  /*6250*/  LDC.64 R10, c[0x0][0x628] ;  /* 0x00018a00ff0a7b82 */ /* 0x002e220000000a00 */
[----:B------:R-:W1:Y:S01]  /*6260*/  S2R R12, SR_CTAID.X ;  /* 0x00000000000c7919 */ /* 0x000e620000002500 */
[----:B------:R-:W-:Y:S02]  /*6270*/  IMAD.MOV.U32 R8, RZ, RZ, R16 ;  /* 0x000000ffff087224 */ /* 0x000fe400078e0010 */
[----:B------:R-:W-:Y:S01]  /*6280*/  IMAD.MOV.U32 R9, RZ, RZ, R17 ;  /* 0x000000ffff097224 */ /* 0x000fe200078e0011 */
[----:B------:R-:W2:Y:S03]  /*6290*/  S2R R18, SR_CTAID.Y ;  /* 0x0000000000127919 */ /* 0x000ea60000002600 */
[----:B------:R-:W1:Y:S08]  /*62a0*/  LDC R0, c[0x0][0x630] ;  /* 0x00018c00ff007b82 */ /* 0x000e700000000800 */
[----:B------:R-:W1:Y:S01]  /*62b0*/  LDC.64 R14, c[0x0][0x620] ;  /* 0x00018800ff0e7b82 */ /* 0x000e620000000a00 */
[----:B0-----:R-:W-:-:S04]  /*62c0*/  ISETP.NE.U32.AND P0, PT, R10, RZ, PT ;  /* 0x000000ff0a00720c */ /* 0x001fc80003f05070 */
[----:B------:R-:W-:-:S13]  /*62d0*/  ISETP.NE.AND.EX P0, PT, R11, RZ, PT, P0 ;  /* 0x000000ff0b00720c */ /* 0x000fda0003f05300 */
[----:B-12---:R-:W-:Y:S05]  /*62e0*/  @!P0 BRA `(.L_x_161) ;  /* 0x0000000000288947 */ /* 0x006fea0003800000 */
[----:B------:R-:W0:Y:S02]  /*62f0*/  LDC R3, c[0x0][0x634] ;  /* 0x00018d00ff037b82 */ /* 0x000e240000000800 */
[----:B0-----:R-:W-:-:S05]  /*6300*/  IADD3 R3, P0, R16, R3, RZ ;  /* 0x0000000310037210 */ /* 0x001fca0007f1e0ff */
[----:B------:R-:W-:-:S04]  /*6310*/  IMAD.X R13, RZ, RZ, R17, P0 ;  /* 0x000000ffff0d7224 */ /* 0x000fc800000e0611 */
[----:B------:R-:W-:-:S04]  /*6320*/  IMAD.WIDE.U32 R4, R13, R10, RZ ;  /* 0x0000000a0d047225 */ /* 0x000fc800078e00ff */
[----:B---34-:R-:W-:-:S04]  /*6330*/  IMAD.WIDE.U32 R6, P0, R3, R11, R4 ;  /* 0x0000000b03067225 */ /* 0x018fc80007800004 */
[----:B------:R-:W-:-:S04]  /*6340*/  IMAD.WIDE.U32 R4, R3, R10, RZ ;  /* 0x0000000a03047225 */ /* 0x000fc800078e00ff */
[----:B------:R-:W-:Y:S01]  /*6350*/  IMAD.X R9, RZ, RZ, RZ, P0 ;  /* 0x000000ffff097224 */ /* 0x000fe200000e06ff */
[----:B------:R-:W-:Y:S01]  /*6360*/  IADD3 RZ, P0, R5, R6, RZ ;  /* 0x0000000605ff7210 */ /* 0x000fe20007f1e0ff */
[----:B------:R-:W-:-:S04]  /*6370*/  IMAD.MOV.U32 R8, RZ, RZ, R7 ;  /* 0x000000ffff087224 */ /* 0x000fc800078e0007 */
[----:B------:R-:W-:-:S08]  /*6380*/  IMAD.WIDE.U32.X R8, R13, R11, R8, P0 ;  /* 0x0000000b0d087225 */ /* 0x000fd000000e0408 */
.L_x_161:
[-CC-:B------:R-:W-:Y:S01]  /*6390*/  SHF.R.U64 R19, R8, R0.reuse, R9.reuse ;  /* 0x0000000008137219 */ /* 0x180fe20000001209 */
[----:B------:R-:W0:Y:S01]  /*63a0*/  LDC.64 R24, c[0x0][0x640] ;  /* 0x00019000ff187b82 */ /* 0x000e220000000a00 */
[----:B------:R-:W-:Y:S01]  /*63b0*/  SHF.R.U32.HI R0, RZ, R0, R9 ;  /* 0x00000000ff007219 */ /* 0x000fe20000011609 */
[----:B------:R-:W-:Y:S01]  /*63c0*/  ULDC UR4, c[0x0][0x150] ;  /* 0x0000540000047ab9 */ /* 0x000fe20000000800 */
[----:B------:R-:W-:Y:S02]  /*63d0*/  IADD3 R3, P0, RZ, -R19, RZ ;  /* 0x80000013ff037210 */ /* 0x000fe40007f1e0ff */
[----:B---34-:R-:W-:-:S03]  /*63e0*/  I2FP.F32.U32 R7, R12 ;  /* 0x0000000c00077245 */ /* 0x018fc60000201000 */
[----:B------:R-:W1:Y:S01]  /*63f0*/  LDC R6, c[0x0][0x618] ;  /* 0x00018600ff067b82 */ /* 0x000e620000000800 */
[----:B------:R-:W-:Y:S02]  /*6400*/  IMAD.X R5, RZ, RZ, ~R0, P0 ;  /* 0x000000ffff057224 */ /* 0x000fe400000e0e00 */
[----:B------:R-:W-:Y:S01]  /*6410*/  FMUL R7, R7, UR4 ;  /* 0x0000000407077c20 */ /* 0x000fe20008400000 */
[----:B------:R-:W-:Y:S01]  /*6420*/  ULDC UR4, c[0x0][0x154] ;  /* 0x0000550000047ab9 */ /* 0x000fe20000000800 */
[-C--:B------:R-:W-:Y:S02]  /*6430*/  IMAD R0, R5, R14.reuse, RZ ;  /* 0x0000000e05007224 */ /* 0x080fe400078e02ff */
[C---:B------:R-:W-:Y:S01]  /*6440*/  IMAD.WIDE.U32 R4, R3.reuse, R14, R16 ;  /* 0x0000000e03047225 */ /* 0x040fe200078e0010 */
[----:B------:R-:W2:Y:S01]  /*6450*/  LDC R8, c[0x0][0x608] ;  /* 0x00018200ff087b82 */ /* 0x000ea20000000800 */
[----:B------:R-:W3:Y:S02]  /*6460*/  F2I.U32.TRUNC.NTZ R7, R7 ;  /* 0x0000000700077305 */ /* 0x000ee4000020f000 */
[----:B------:R-:W-:Y:S01]  /*6470*/  IMAD R3, R3, R15, R0 ;  /* 0x0000000f03037224 */ /* 0x000fe200078e0200 */
[----:B------:R-:W-:-:S03]  /*6480*/  I2FP.F32.U32 R0, R18 ;  /* 0x0000001200007245 */ /* 0x000fc60000201000 */
[----:B------:R-:W-:Y:S01]  /*6490*/  IMAD.IADD R3, R5, 0x1, R3 ;  /* 0x0000000105037824 */ /* 0x000fe200078e0203 */
[----:B------:R-:W4:Y:S01]  /*64a0*/  LDC R11, c[0x0][0x658] ;  /* 0x00019600ff0b7b82 */ /* 0x000f220000000800 */
[----:B0-----:R-:W-:-:S04]  /*64b0*/  ISETP.NE.U32.AND P0, PT, R24, RZ, PT ;  /* 0x000000ff1800720c */ /* 0x001fc80003f05070 */
[----:B------:R-:W-:-:S03]  /*64c0*/  ISETP.NE.AND.EX P0, PT, R25, RZ, PT, P0 ;  /* 0x000000ff1900720c */ /* 0x000fc60003f05300 */
[----:B------:R-:W0:Y:S01]  /*64d0*/  LDC R9, c[0x0][0x144] ;  /* 0x00005100ff097b82 */ /* 0x000e220000000800 */
[-C--:B-1----:R-:W-:Y:S01]  /*64e0*/  SHF.R.U64 R10, R4, R6.reuse, R3 ;  /* 0x00000006040a7219 */ /* 0x082fe20000001203 */
[----:B---3--:R-:W-:Y:S01]  /*64f0*/  IMAD.MOV R7, RZ, RZ, -R7 ;  /* 0x000000ffff077224 */ /* 0x008fe200078e0a07 */
[----:B------:R-:W-:Y:S01]  /*6500*/  SHF.R.U32.HI R3, RZ, R6, R3 ;  /* 0x00000006ff037219 */ /* 0x000fe20000011603 */
[----:B------:R-:W-:-:S04]  /*6510*/  FMUL R6, R0, UR4 ;  /* 0x0000000400067c20 */ /* 0x000fc80008400000 */
[----:B------:R-:W1:Y:S01]  /*6520*/  LDC R21, c[0x0][0x148] ;  /* 0x00005200ff157b82 */ /* 0x000e620000000800 */
[----:B------:R3:W0:Y:S01]  /*6530*/  F2I.U32.TRUNC.NTZ R14, R6 ;  /* 0x00000006000e7305 */ /* 0x000622000020f000 */
[-CC-:B--2---:R-:W-:Y:S02]  /*6540*/  SHF.R.U64 R13, R10, R8.reuse, R3.reuse ;  /* 0x000000080a0d7219 */ /* 0x184fe40000001203 */
[----:B------:R-:W-:-:S04]  /*6550*/  SHF.R.U32.HI R0, RZ, R8, R3 ;  /* 0x00000008ff007219 */ /* 0x000fc80000011603 */
[----:B------:R-:W2:Y:S01]  /*6560*/  LDC R20, c[0x0][0x648] ;  /* 0x00019200ff147b82 */ /* 0x000ea20000000800 */
[-CC-:B----4-:R-:W-:Y:S02]  /*6570*/  SHF.R.U64 R15, R13, R11.reuse, R0.reuse ;  /* 0x0000000b0d0f7219 */ /* 0x190fe40000001200 */
[----:B------:R-:W-:-:S03]  /*6580*/  SHF.R.U32.HI R5, RZ, R11, R0 ;  /* 0x0000000bff057219 */ /* 0x000fc60000011600 */
[----:B------:R-:W-:Y:S02]  /*6590*/  IMAD.MOV.U32 R4, RZ, RZ, R15 ;  /* 0x000000ffff047224 */ /* 0x000fe400078e000f */
[----:B------:R-:W4:Y:S01]  /*65a0*/  LDC R26, c[0x0][0x638] ;  /* 0x00018e00ff1a7b82 */ /* 0x000f220000000800 */
[----:B0-----:R-:W-:-:S07]  /*65b0*/  IMAD R22, R9, R7, R12 ;  /* 0x0000000709167224 */ /* 0x001fce00078e020c */
[----:B------:R-:W0:Y:S08]  /*65c0*/  LDC R27, c[0x0][0x610] ;  /* 0x00018400ff1b7b82 */ /* 0x000e300000000800 */
[----:B------:R-:W0:Y:S01]  /*65d0*/  LDC R28, c[0x0][0x600] ;  /* 0x00018000ff1c7b82 */ /* 0x000e220000000800 */
[----:B-123--:R-:W-:Y:S05]  /*65e0*/  @!P0 BRA `(.L_x_162) ;  /* 0x0000000000288947 */ /* 0x00efea0003800000 */
[----:B------:R-:W1:Y:S02]  /*65f0*/  LDC R0, c[0x0][0x64c] ;  /* 0x00019300ff007b82 */ /* 0x000e640000000800 */
[----:B-1----:R-:W-:-:S05]  /*6600*/  IADD3 R3, P0, R15, R0, RZ ;  /* 0x000000000f037210 */ /* 0x002fca0007f1e0ff */
        /* <DEDUP_REMOVED lines=8> */
.L_x_162:
[----:B------:R-:W-:Y:S01]  /*6690*/  ISETP.NE.AND P0, PT, R2, 0x1, PT ;  /* 0x000000010200780c */ /* 0x000fe20003f05270 */
[----:B------:R-:W-:Y:S01]  /*66a0*/  IMAD.MOV R14, RZ, RZ, -R14 ;  /* 0x000000ffff0e7224 */ /* 0x000fe200078e0a0e */
[----:B------:R-:W-:Y:S02]  /*66b0*/  SHF.R.U64 R0, R4, R20, R5 ;  /* 0x0000001404007219 */ /* 0x000fe40000001205 */
[----:B------:R-:W-:Y:S02]  /*66c0*/  LOP3.LUT R3, R13, R100, RZ, 0xc0, !PT ;  /* 0x000000640d037212 */ /* 0x000fe400078ec0ff */
[----:B------:R-:W-:Y:S01]  /*66d0*/  LOP3.LUT R5, R10, R99, RZ, 0xc0, !PT ;  /* 0x000000630a057212 */ /* 0x000fe200078ec0ff */
[----:B------:R-:W-:Y:S02]  /*66e0*/  IMAD.MOV R4, RZ, RZ, -R0 ;  /* 0x000000ffff047224 */ /* 0x000fe400078e0a00 */
[----:B------:R-:W-:Y:S02]  /*66f0*/  IMAD R3, R96, R0, R3 ;  /* 0x0000000060037224 */ /* 0x000fe400078e0203 */
[----:B----4-:R-:W-:-:S02]  /*6700*/  IMAD R0, R4, R26, R15 ;  /* 0x0000001a04007224 */ /* 0x010fc400078e020f */
[----:B------:R-:W-:Y:S02]  /*6710*/  @P0 IMAD R22, R21, R14, R18 ;  /* 0x0000000e15160224 */ /* 0x000fe400078e0212 */
[----:B------:R-:W-:Y:S02]  /*6720*/  IMAD.MOV.U32 R4, RZ, RZ, 0x1 ;  /* 0x00000001ff047424 */ /* 0x000fe400078e00ff */
[----:B0-----:R-:W-:Y:S02]  /*6730*/  IMAD R22, R3, R27, R22 ;  /* 0x0000001b03167224 */ /* 0x001fe400078e0216 */
[----:B------:R-:W-:Y:S01]  /*6740*/  IMAD R3, R0, R28, R5 ;  /* 0x0000001c00037224 */ /* 0x000fe200078e0205 */
[----:B------:R-:W-:-:S04]  /*6750*/  PRMT R0, R4, 0x7610, R0 ;  /* 0x0000761004007816 */ /* 0x000fc80000000000 */
[----:B------:R-:W-:Y:S02]  /*6760*/  SEL R18, R3, R22, !P0 ;  /* 0x0000001603127207 */ /* 0x000fe40004000000 */
[----:B------:R-:W-:-:S07]  /*6770*/  SEL R22, R22, R3, !P0 ;  /* 0x0000000316167207 */ /* 0x000fce0004000000 */
.L_x_160:
[----:B------:R-:W-:Y:S01]  /*6780*/  LOP3.LUT P0, RZ, R0, 0xff, RZ, 0xc0, !PT ;  /* 0x000000ff00ff7812 */ /* 0x000fe2000780c0ff */
[----:B------:R-:W-:Y:S01]  /*6790*/  UIMAD.WIDE.U32 UR4, UR38, 0x38e38e39, URZ ;  /* 0x38e38e39260478a5 */ /* 0x000fe2000f8e003f */
[----:B------:R-:W-:-:S03]  /*67a0*/  LOP3.LUT R103, R103, 0x1, RZ, 0x3c, !PT ;  /* 0x0000000167677812 */ /* 0x000fc600078e3cff */
[----:B------:R-:W-:-:S04]  /*67b0*/  USHF.R.U32.HI UR4, URZ, 0x1, UR5 ;  /* 0x000000013f047899 */ /* 0x000fc80008011605 */
[----:B------:R-:W-:-:S04]  /*67c0*/  UIMAD UR38, UR4, -0x9, UR38 ;  /* 0xfffffff7042678a4 */ /* 0x000fc8000f8e0226 */
[----:B------:R-:W-:Y:S08]  /*67d0*/  @P0 BRA `(.L_x_163) ;  /* 0xffffffac00840947 */ /* 0x000ff0000383ffff */
[----:B------:R-:W-:Y:S05]  /*67e0*/  EXIT ;  /* 0x000000000000794d */ /* 0x000fea0003800000 */
.L_x_14:
[----:B------:R-:W-:-:S08]  /*67f0*/  ISETP.NE.AND P0, PT, R14, RZ, PT ;  /* 0x000000ff0e00720c */ /* 0x000fd00003f05270 */
[----:B0-----:R-:W0:-:S00]  /*6800*/  USETMAXREG.DEALLOC.CTAPOOL 0x28 ;  /* 0x00000028000079c8 */ /* 0x001e0000080e0500 */
[----:B------:R-:W-:Y:S05]  /*6810*/  @P0 EXIT ;  /* 0x000000000000094d */ /* 0x000fea0003800000 */
[----:B0-----:R-:W-:Y:S01]  /*6820*/  LOP3.LUT P0, RZ, R3, 0xff, RZ, 0xc0, !PT ;  /* 0x000000ff03ff7812 */ /* 0x001fe2000780c0ff */
[----:B------:R-:W-:Y:S02]  /*6830*/  IMAD.MOV.U32 R3, RZ, RZ, 0x1 ;  /* 0x00000001ff037424 */ /* 0x000fe400078e00ff */
[----:B------:R-:W-:-:S10]  /*6840*/  IMAD.MOV.U32 R8, RZ, RZ, RZ ;  /* 0x000000ffff087224 */ /* 0x000fd400078e00ff */
[----:B------:R-:W-:Y:S05]  /*6850*/  @!P0 BRA `(.L_x_164) ;  /* 0x0000000c00288947 */ /* 0x000fea0003800000 */
[----:B------:R-:W-:Y:S01]  /*6860*/  LOP3.LUT P0, RZ, R4, 0x1f, RZ, 0xc0, !PT ;  /* 0x0000001f04ff7812 */ /* 0x000fe2000780c0ff */
[----:B------:R-:W-:Y:S01]  /*6870*/  ULDC UR5, c[0x0][0x658] ;  /* 0x0001960000057ab9 */ /* 0x000fe20000000800 */
[----:B------:R-:W-:Y:S01]  /*6880*/  UMOV UR6, 0xffffffff ;  /* 0xffffffff00067882 */ /* 0x000fe20000000000 */
[----:B------:R-:W-:Y:S01]  /*6890*/  BSSY B0, `(.L_x_164) ;  /* 0x00000c6000007945 */ /* 0x000fe20003800000 */
[----:B------:R-:W-:Y:S01]  /*68a0*/  USHF.L.U32 UR6, UR6, UR5, URZ ;  /* 0x0000000506067299 */ /* 0x000fe2000800063f */
[C---:B------:R-:W-:Y:S01]  /*68b0*/  ISETP.NE.AND P2, PT, R5.reuse, RZ, PT ;  /* 0x000000ff0500720c */ /* 0x040fe20003f45270 */
[----:B------:R-:W-:Y:S01]  /*68c0*/  IMAD.MOV.U32 R10, RZ, RZ, 0x1 ;  /* 0x00000001ff0a7424 */ /* 0x000fe200078e00ff */
[----:B------:R-:W-:Y:S01]  /*68d0*/  ISETP.NE.OR P0, PT, R5, RZ, !P0 ;  /* 0x000000ff0500720c */ /* 0x000fe20004705670 */
[----:B------:R-:W-:Y:S01]  /*68e0*/  IMAD.MOV.U32 R3, RZ, RZ, 0x1 ;  /* 0x00000001ff037424 */ /* 0x000fe200078e00ff */
[----:B------:R-:W-:Y:S01]  /*68f0*/  LOP3.LUT R9, R23, 0x2, RZ, 0xfc, !PT ;  /* 0x0000000217097812 */ /* 0x000fe200078efcff */
[----:B------:R-:W-:Y:S01]  /*6900*/  IMAD.MOV.U32 R8, RZ, RZ, RZ ;  /* 0x000000ffff087224 */ /* 0x000fe200078e00ff */
[----:B------:R-:W-:Y:S01]  /*6910*/  ULDC UR4, c[0x0][0x600] ;  /* 0x0001800000047ab9 */ /* 0x000fe20000000800 */
[----:B------:R-:W-:Y:S01]  /*6920*/  UMOV UR7, 0x1 ;  /* 0x0000000100077882 */ /* 0x000fe20000000000 */
[----:B------:R-:W-:-:S02]  /*6930*/  UIADD3 UR23, UR40, 0x1, URZ ;  /* 0x0000000128177890 */ /* 0x000fc4000fffe03f */
[----:B------:R-:W-:Y:S02]  /*6940*/  UIADD3 UR18, UR4, -0x1, URZ ;  /* 0xffffffff04127890 */ /* 0x000fe4000fffe03f */
[----:B------:R-:W-:Y:S02]  /*6950*/  USHF.L.U32 UR20, UR7, UR5, URZ ;  /* 0x0000000507147299 */ /* 0x000fe4000800063f */
[----:B------:R-:W-:Y:S01]  /*6960*/  ULOP3.LUT UR19, URZ, UR6, URZ, 0x33, !UPT ;  /* 0x000000063f137292 */ /* 0x000fe2000f8e333f */
[----:B------:R-:W-:-:S11]  /*6970*/  ULDC.64 UR24, c[0x0][0x198] ;  /* 0x0000660000187ab9 */ /* 0x000fd60000000a00 */
.L_x_176:
[----:B------:R-:W-:-:S03]  /*6980*/  UMOV UR4, 0xffffffff ;  /* 0xffffffff00047882 */ /* 0x000fc60000000000 */
[----:B------:R-:W-:Y:S05]  /*6990*/  BRA.DIV UR4, `(.L_x_165) ;  /* 0x0000001204a87947 */ /* 0x000fea000b800000 */
[----:B------:R-:W-:-:S13]  /*69a0*/  ELECT P6, URZ, PT ;  /* 0x00000000003f782f */ /* 0x000fda00038c0000 */
.L_x_194:
[----:B------:R-:W-:Y:S04]  /*69b0*/  BSSY B1, `(.L_x_166) ;  /* 0x000003f000017945 */ /* 0x000fe80003800000 */
[----:B------:R-:W-:Y:S05]  /*69c0*/  @!P6 BRA `(.L_x_167) ;  /* 0x0000000000f4e947 */ /* 0x000fea0003800000 */
[----:B------:R-:W0:Y:S02]  /*69d0*/  LDC R4, c[0x0][0x28c] ;  /* 0x0000a300ff047b82 */ /* 0x000e240000000800 */
[----:B0-----:R-:W-:-:S13]  /*69e0*/  ISETP.GE.AND P1, PT, R4, 0x1, PT ;  /* 0x000000010400780c */ /* 0x001fda0003f26270 */
[----:B------:R-:W-:Y:S05]  /*69f0*/  @!P1 BRA `(.L_x_167) ;  /* 0x0000000000e89947 */ /* 0x000fea0003800000 */
[----:B------:R-:W-:Y:S02]  /*6a00*/  IMAD.SHL.U32 R18, R18, 0x80, RZ ;  /* 0x0000008012127824 */ /* 0x000fe400078e00ff */
[----:B------:R-:W-:Y:S02]  /*6a10*/  IMAD.SHL.U32 R22, R22, 0x40, RZ ;  /* 0x0000004016167824 */ /* 0x000fe400078e00ff */
[----:B------:R-:W-:Y:S02]  /*6a20*/  IMAD.MOV.U32 R13, RZ, RZ, RZ ;  /* 0x000000ffff0d7224 */ /* 0x000fe400078e00ff */
[----:B------:R-:W-:Y:S02]  /*6a30*/  IMAD.U32 R14, RZ, RZ, UR23 ;  /* 0x00000017ff0e7e24 */ /* 0x000fe4000f8e00ff */
[----:B------:R-:W-:Y:S02]  /*6a40*/  IMAD.MOV.U32 R4, RZ, RZ, R3 ;  /* 0x000000ffff047224 */ /* 0x000fe400078e0003 */
[----:B------:R-:W-:-:S02]  /*6a50*/  IMAD.MOV.U32 R5, RZ, RZ, R8 ;  /* 0x000000ffff057224 */ /* 0x000fc400078e0008 */
[----:B------:R-:W-:-:S07]  /*6a60*/  VIADD R15, R18, 0x40 ;  /* 0x00000040120f7836 */ /* 0x000fce0000000000 */
.L_x_171:
[----:B------:R-:W0:Y:S01]  /*6a70*/  S2R R7, SR_CgaCtaId ;  /* 0x0000000000077919 */ /* 0x000e220000008800 */
[----:B------:R-:W-:-:S04]  /*6a80*/  MOV R6, 0x400 ;  /* 0x0000040000067802 */ /* 0x000fc80000000f00 */
[----:B0-----:R-:W-:Y:S02]  /*6a90*/  LEA R12, R7, R6, 0x18 ;  /* 0x00000006070c7211 */ /* 0x001fe400078ec0ff */
[----:B------:R-:W-:Y:S01]  /*6aa0*/  SHF.L.U32 R6, R4, 0x1f, RZ ;  /* 0x0000001f04067819 */ /* 0x000fe200000006ff */
[----:B------:R-:W0:Y:S02]  /*6ab0*/  @!P2 LDC R7, c[0x0][0x500] ;  /* 0x00014000ff07ab82 */ /* 0x000e240000000800 */
[----:B------:R-:W-:-:S04]  /*6ac0*/  IMAD R11, R5, 0x8, R12 ;  /* 0x00000008050b7824 */ /* 0x000fc800078e020c */
[----:B------:R-:W1:Y:S02]  /*6ad0*/  SYNCS.PHASECHK.TRANS64.TRYWAIT P1, [R11+URZ+0x48], R6 ;  /* 0x000048060b0075a7 */ /* 0x000e64000802017f */
[----:B-1----:R-:W-:Y:S05]  /*6ae0*/  @!P1 BRA `(.L_x_168) ;  /* 0x0000001000749947 */ /* 0x002fea0003800000 */
.L_x_195:
[----:B-1----:R-:W-:Y:S01]  /*6af0*/  PRMT R6, R9, 0x9910, RZ ;  /* 0x0000991009067816 */ /* 0x002fe200000000ff */
[----:B0-----:R0:W-:Y:S03]  /*6b00*/  @!P2 SYNCS.ARRIVE.TRANS64 RZ, [R11+URZ], R7 ;  /* 0x000000070bffa9a7 */ /* 0x0011e6000800003f */
[----:B------:R-:W-:-:S13]  /*6b10*/  ISETP.NE.AND P1, PT, R6, 0x2, PT ;  /* 0x000000020600780c */ /* 0x000fda0003f25270 */
[----:B0-----:R-:W-:Y:S05]  /*6b20*/  @P1 BRA `(.L_x_169) ;  /* 0x0000000000041947 */ /* 0x001fea0003800000 */
[----:B------:R-:W-:Y:S01]  /*6b30*/  BPT.TRAP 0x1 ;  /* 0x000000040000795c */ /* 0x000fe20000300000 */
.L_x_169:
[----:B------:R-:W-:Y:S05]  /*6b40*/  @P0 BRA `(.L_x_170) ;  /* 0x0000000000040947 */ /* 0x000fea0003800000 */
[----:B------:R-:W-:Y:S01]  /*6b50*/  BPT.TRAP 0x1 ;  /* 0x000000040000795c */ /* 0x000fe20000300000 */
.L_x_170:
[--C-:B------:R-:W-:Y:S01]  /*6b60*/  IMAD R6, R5, 0x2000, R12.reuse ;  /* 0x0000200005067824 */ /* 0x100fe200078e020c */
[----:B------:R-:W-:Y:S01]  /*6b70*/  R2UR UR9, R11 ;  /* 0x000000000b0972ca */ /* 0x000fe200000e0000 */
[----:B------:R-:W-:Y:S01]  /*6b80*/  IMAD R12, R5, 0x4000, R12 ;  /* 0x00004000050c7824 */ /* 0x000fe200078e020c */
[----:B------:R-:W-:Y:S01]  /*6b90*/  R2UR UR10, R22 ;  /* 0x00000000160a72ca */ /* 0x000fe200000e0000 */
[----:B------:R-:W-:Y:S01]  /*6ba0*/  UIADD3 UR4, UP0, UR24, 0xf0, URZ ;  /* 0x000000f018047890 */ /* 0x000fe2000ff1e03f */
[----:B------:R-:W-:Y:S01]  /*6bb0*/  R2UR UR5, R6 ;  /* 0x00000000060572ca */ /* 0x000fe200000e0000 */
[----:B------:R-:W-:Y:S01]  /*6bc0*/  VIADD R14, R14, 0xffffffff ;  /* 0xffffffff0e0e7836 */ /* 0x000fe20000000000 */
[----:B------:R-:W-:Y:S01]  /*6bd0*/  R2UR UR8, R12 ;  /* 0x000000000c0872ca */ /* 0x000fe200000e0000 */
[----:B------:R-:W-:Y:S01]  /*6be0*/  UIADD3 UR6, UP1, UR24, 0x1f0, URZ ;  /* 0x000001f018067890 */ /* 0x000fe2000ff3e03f */
[----:B------:R-:W-:Y:S01]  /*6bf0*/  R2UR UR11, R13 ;  /* 0x000000000d0b72ca */ /* 0x000fe200000e0000 */
[----:B------:R-:W-:Y:S01]  /*6c00*/  VIADD R5, R5, 0x1 ;  /* 0x0000000105057836 */ /* 0x000fe20000000000 */
[----:B------:R-:W-:Y:S01]  /*6c10*/  R2UR UR12, R19 ;  /* 0x00000000130c72ca */ /* 0x000fe200000e0000 */
[----:B------:R-:W-:Y:S01]  /*6c20*/  UIADD3.X UR7, URZ, UR25, URZ, UP1, !UPT ;  /* 0x000000193f077290 */ /* 0x000fe20008ffe43f */
[----:B------:R-:W-:Y:S01]  /*6c30*/  R2UR UR21, R18 ;  /* 0x00000000121572ca */ /* 0x000fe200000e0000 */
[----:B------:R-:W-:Y:S01]  /*6c40*/  UMOV UR14, 0x0 ;  /* 0x00000000000e7882 */ /* 0x000fe20000000000 */
[----:B------:R-:W-:Y:S01]  /*6c50*/  R2UR UR22, R15 ;  /* 0x000000000f1672ca */ /* 0x000fe200000e0000 */
[----:B------:R-:W-:Y:S01]  /*6c60*/  UMOV UR15, 0x10000000 ;  /* 0x10000000000f7882 */ /* 0x000fe20000000000 */
[----:B------:R-:W-:Y:S01]  /*6c70*/  ISETP.GT.AND P3, PT, R14, 0x1, PT ;  /* 0x000000010e00780c */ /* 0x000fe20003f64270 */
[----:B------:R-:W-:Y:S01]  /*6c80*/  UIADD3 UR13, UR5, 0x180, URZ ;  /* 0x00000180050d7890 */ /* 0x000fe2000fffe03f */
[----:B------:R-:W-:Y:S01]  /*6c90*/  ISETP.NE.AND P1, PT, R5, 0x9, PT ;  /* 0x000000090500780c */ /* 0x000fe20003f25270 */
[----:B------:R-:W-:Y:S01]  /*6ca0*/  UIADD3.X UR5, URZ, UR25, URZ, UP0, !UPT ;  /* 0x000000193f057290 */ /* 0x000fe200087fe43f */
[----:B------:R-:W-:Y:S01]  /*6cb0*/  VIADD R13, R13, 0x40 ;  /* 0x000000400d0d7836 */ /* 0x000fe20000000000 */
[----:B------:R-:W-:Y:S01]  /*6cc0*/  UIADD3 UR16, UR8, 0x12180, URZ ;  /* 0x0001218008107890 */ /* 0x000fe2000fffe03f */
[----:B------:R-:W-:Y:S01]  /*6cd0*/  SEL R7, RZ, 0x1, P1 ;  /* 0x00000001ff077807 */ /* 0x000fe20000800000 */
[----:B------:R-:W-:Y:S01]  /*6ce0*/  UIADD3 UR17, UR8, 0x14180, URZ ;  /* 0x0001418008117890 */ /* 0x000fe2000fffe03f */
[----:B------:R-:W-:-:S02]  /*6cf0*/  SEL R5, R5, RZ, P1 ;  /* 0x000000ff05057207 */ /* 0x000fc40000800000 */
[----:B------:R-:W-:Y:S01]  /*6d00*/  UMOV UR8, UR13 ;  /* 0x0000000d00087c82 */ /* 0x000fe20008000000 */
[----:B------:R-:W-:Y:S01]  /*6d10*/  LOP3.LUT R4, R4, R7, RZ, 0x3c, !PT ;  /* 0x0000000704047212 */ /* 0x000fe200078e3cff */
[----:B------:R0:W-:Y:S02]  /*6d20*/  UTMALDG.3D [UR8], [UR4], desc[UR14] ;  /* 0x00000e08040075b4 */ /* 0x0001e40008011000 */
[----:B0-----:R-:W-:Y:S01]  /*6d30*/  UMOV UR8, UR16 ;  /* 0x0000001000087c82 */ /* 0x001fe20008000000 */
[----:B------:R-:W-:Y:S02]  /*6d40*/  UMOV UR10, UR21 ;  /* 0x00000015000a7c82 */ /* 0x000fe40008000000 */
[----:B------:R0:W-:Y:S02]  /*6d50*/  UTMALDG.3D [UR8], [UR6], desc[UR14] ;  /* 0x00000e08060075b4 */ /* 0x0001e40008011000 */
[----:B0-----:R-:W-:Y:S01]  /*6d60*/  UMOV UR8, UR17 ;  /* 0x0000001100087c82 */ /* 0x001fe20008000000 */
[----:B------:R-:W-:-:S02]  /*6d70*/  UMOV UR10, UR22 ;  /* 0x00000016000a7c82 */ /* 0x000fc40008000000 */
[----:B------:R0:W-:Y:S02]  /*6d80*/  UTMALDG.3D [UR8], [UR6], desc[UR14] ;  /* 0x00000e08060075b4 */ /* 0x0001e40008011000 */
[----:B0-----:R-:W-:Y:S05]  /*6d90*/  @P3 BRA `(.L_x_171) ;  /* 0xfffffffc00343947 */ /* 0x001fea000383ffff */
.L_x_167:
[----:B------:R-:W-:Y:S05]  /*6da0*/  BSYNC B1 ;  /* 0x0000000000017941 */ /* 0x000fea0003800000 */
.L_x_166:
[----:B------:R-:W2:Y:S01]  /*6db0*/  LDL.64 R20, [R1] ;  /* 0x0000000001147983 */ /* 0x000ea20000100a00 */
[----:B------:R-:W-:Y:S01]  /*6dc0*/  LOP3.LUT P4, RZ, R10, 0xff, RZ, 0xc0, !PT ;  /* 0x000000ff0aff7812 */ /* 0x000fe2000788c0ff */
[----:B------:R-:W-:Y:S01]  /*6dd0*/  VIADD R7, R8, UR40 ;  /* 0x0000002808077c36 */ /* 0x000fe20008000000 */
[----:B------:R-:W-:Y:S01]  /*6de0*/  ULDC.64 UR4, c[0x0][0x650] ;  /* 0x0001940000047ab9 */ /* 0x000fe20000000a00 */
[----:B------:R-:W-:Y:S01]  /*6df0*/  IMAD.U32 R8, RZ, RZ, UR40 ;  /* 0x00000028ff087e24 */ /* 0x000fe2000f8e00ff */
[----:B------:R-:W-:Y:S01]  /*6e00*/  UISETP.GE.U32.AND UP0, UPT, UR40, 0x9, UPT ;  /* 0x000000092800788c */ /* 0x000fe2000bf06070 */
[----:B------:R-:W-:Y:S01]  /*6e10*/  BSSY B1, `(.L_x_172) ;  /* 0x000006b000017945 */ /* 0x000fe20003800000 */
[----:B------:R-:W-:Y:S01]  /*6e20*/  ISETP.GT.U32.AND P1, PT, R7, 0x8, PT ;  /* 0x000000080700780c */ /* 0x000fe20003f24070 */
[----:B------:R-:W-:Y:S01]  /*6e30*/  IMAD.MOV.U32 R22, RZ, RZ, -0x1 ;  /* 0xffffffffff167424 */ /* 0x000fe200078e00ff */
[----:B------:R-:W-:Y:S01]  /*6e40*/  PRMT R10, RZ, 0x7610, R10 ;  /* 0x00007610ff0a7816 */ /* 0x000fe2000000000a */
[----:B------:R-:W-:Y:S01]  /*6e50*/  IMAD.MOV.U32 R18, RZ, RZ, -0x1 ;  /* 0xffffffffff127424 */ /* 0x000fe200078e00ff */
[----:B------:R-:W-:Y:S01]  /*6e60*/  ISETP.LT.U32.AND P1, PT, R8, 0x9, P1 ;  /* 0x000000090800780c */ /* 0x000fe20000f21070 */
[----:B------:R-:W-:Y:S01]  /*6e70*/  IMAD.MOV.U32 R19, RZ, RZ, -0x1 ;  /* 0xffffffffff137424 */ /* 0x000fe200078e00ff */
[----:B------:R-:W-:Y:S01]  /*6e80*/  PLOP3.LUT P3, PT, PT, PT, UP0, 0x80, 0x0 ;  /* 0x000000000000781c */ /* 0x000fe20003f6f008 */
[----:B------:R-:W0:Y:S01]  /*6e90*/  @P4 S2R R5, SR_CgaCtaId ;  /* 0x0000000000054919 */ /* 0x000e220000008800 */
[----:B------:R-:W-:-:S04]  /*6ea0*/  @P4 MOV R4, 0x400 ;  /* 0x0000040000044802 */ /* 0x000fc80000000f00 */
[----:B0-----:R-:W-:Y:S01]  /*6eb0*/  @P4 LEA R6, R5, R4, 0x18 ;  /* 0x0000000405064211 */ /* 0x001fe200078ec0ff */
[----:B------:R-:W-:Y:S01]  /*6ec0*/  IMAD.WIDE.U32 R4, R7, 0x38e38e39, RZ ;  /* 0x38e38e3907047825 */ /* 0x000fe200078e00ff */
[----:B------:R-:W-:Y:S02]  /*6ed0*/  SEL R4, RZ, 0x1, !P1 ;  /* 0x00000001ff047807 */ /* 0x000fe40004800000 */
[----:B------:R0:W-:Y:S02]  /*6ee0*/  @P4 SYNCS.ARRIVE.TRANS64.A1T0 RZ, [R6+URZ+0xc8], RZ ;  /* 0x0000c8ff06ff49a7 */ /* 0x0001e4000810003f */
[----:B------:R-:W-:Y:S02]  /*6ef0*/  LOP3.LUT R3, R3, R4, RZ, 0x3c, !PT ;  /* 0x0000000403037212 */ /* 0x000fe400078e3cff */
[----:B------:R-:W-:Y:S02]  /*6f00*/  PRMT R4, RZ, 0x7610, R4 ;  /* 0x00007610ff047816 */ /* 0x000fe40000000004 */
[----:B0-----:R-:W-:-:S04]  /*6f10*/  SHF.R.U32.HI R6, RZ, 0x1, R5 ;  /* 0x00000001ff067819 */ /* 0x001fc80000011605 */
[----:B------:R-:W-:Y:S01]  /*6f20*/  @P3 LOP3.LUT R3, R3, 0x1, R6, 0x78, !PT ;  /* 0x0000000103033812 */ /* 0x000fe200078e7806 */
[----:B------:R-:W-:Y:S01]  /*6f30*/  IMAD R8, R6, -0x9, R7 ;  /* 0xfffffff706087824 */ /* 0x000fe200078e0207 */
[----:B--2---:R-:W-:-:S04]  /*6f40*/  IADD3 R16, P4, R16, R20, RZ ;  /* 0x0000001410107210 */ /* 0x004fc80007f9e0ff */
[----:B------:R-:W-:Y:S01]  /*6f50*/  ISETP.GE.U32.AND P1, PT, R16, UR4, PT ;  /* 0x0000000410007c0c */ /* 0x000fe2000bf26070 */
[----:B------:R-:W-:-:S05]  /*6f60*/  IMAD.X R17, R17, 0x1, R0, P4 ;  /* 0x0000000111117824 */ /* 0x000fca00020e0600 */
[----:B------:R-:W-:-:S13]  /*6f70*/  ISETP.GE.U32.AND.EX P1, PT, R17, UR5, PT, P1 ;  /* 0x0000000511007c0c */ /* 0x000fda000bf26110 */
[----:B------:R-:W-:Y:S05]  /*6f80*/  @P1 BRA `(.L_x_173) ;  /* 0x00000004004c1947 */ /* 0x000fea0003800000 */
[----:B------:R-:W0:Y:S01]  /*6f90*/  S2R R12, SR_CTAID.X ;  /* 0x00000000000c7919 */ /* 0x000e220000002500 */
[----:B------:R-:W-:Y:S01]  /*6fa0*/  ULDC.64 UR4, c[0x0][0x628] ;  /* 0x00018a0000047ab9 */ /* 0x000fe20000000a00 */
[----:B------:R-:W1:Y:S01]  /*6fb0*/  LDC R13, c[0x0][0x144] ;  /* 0x00005100ff0d7b82 */ /* 0x000e620000000800 */
[----:B------:R-:W-:Y:S01]  /*6fc0*/  ISETP.NE.U32.AND P1, PT, RZ, UR4, PT ;  /* 0x00000004ff007c0c */ /* 0x000fe2000bf25070 */
[----:B------:R-:W2:Y:S01]  /*6fd0*/  S2R R11, SR_CTAID.Y ;  /* 0x00000000000b7919 */ /* 0x000ea20000002600 */
[----:B------:R-:W-:Y:S01]  /*6fe0*/  ULDC UR6, c[0x0][0x150] ;  /* 0x0000540000067ab9 */ /* 0x000fe20000000800 */
[----:B------:R-:W-:Y:S01]  /*6ff0*/  ULDC UR7, c[0x0][0x630] ;  /* 0x00018c0000077ab9 */ /* 0x000fe20000000800 */
[----:B------:R-:W-:Y:S01]  /*7000*/  ISETP.NE.AND.EX P1, PT, RZ, UR5, PT, P1 ;  /* 0x00000005ff007c0c */ /* 0x000fe2000bf25310 */
[----:B------:R-:W-:Y:S01]  /*7010*/  IMAD.MOV.U32 R4, RZ, RZ, R16 ;  /* 0x000000ffff047224 */ /* 0x000fe200078e0010 */
[----:B0-----:R-:W-:-:S05]  /*7020*/  I2FP.F32.U32 R5, R12 ;  /* 0x0000000c00057245 */ /* 0x001fca0000201000 */
[----:B------:R-:W-:Y:S01]  /*7030*/  FMUL R14, R5, UR6 ;  /* 0x00000006050e7c20 */ /* 0x000fe20008400000 */
[----:B------:R-:W-:-:S05]  /*7040*/  IMAD.MOV.U32 R5, RZ, RZ, R17 ;  /* 0x000000ffff057224 */ /* 0x000fca00078e0011 */
[----:B--2---:R-:W-:Y:S05]  /*7050*/  @!P1 BRA `(.L_x_174) ;  /* 0x0000000000289947 */ /* 0x004fea0003800000 */
[----:B------:R-:W-:Y:S02]  /*7060*/  ULDC UR6, c[0x0][0x634] ;  /* 0x00018d0000067ab9 */ /* 0x000fe40000000800 */
[----:B------:R-:W-:-:S05]  /*7070*/  IADD3 R5, P1, R16, UR6, RZ ;  /* 0x0000000610057c10 */ /* 0x000fca000ff3e0ff */
[----:B------:R-:W-:-:S04]  /*7080*/  IMAD.X R15, RZ, RZ, R17, P1 ;  /* 0x000000ffff0f7224 */ /* 0x000fc800008e0611 */
[----:B------:R-:W-:-:S04]  /*7090*/  IMAD.WIDE.U32 R6, R15, UR4, RZ ;  /* 0x000000040f067c25 */ /* 0x000fc8000f8e00ff */
[----:B------:R-:W-:-:S04]  /*70a0*/  IMAD.WIDE.U32 R6, P1, R5, UR5, R6 ;  /* 0x0000000505067c25 */ /* 0x000fc8000f820006 */
[----:B------:R-:W-:-:S04]  /*70b0*/  IMAD.WIDE.U32 R4, R5, UR4, RZ ;  /* 0x0000000405047c25 */ /* 0x000fc8000f8e00ff */
[----:B------:R-:W-:Y:S01]  /*70c0*/  IMAD.MOV.U32 R4, RZ, RZ, R7 ;  /* 0x000000ffff047224 */ /* 0x000fe200078e0007 */
[----:B------:R-:W-:Y:S01]  /*70d0*/  IADD3 RZ, P3, R5, R6, RZ ;  /* 0x0000000605ff7210 */ /* 0x000fe20007f7e0ff */
[----:B------:R-:W-:-:S04]  /*70e0*/  IMAD.X R5, RZ, RZ, RZ, P1 ;  /* 0x000000ffff057224 */ /* 0x000fc800008e06ff */
[----:B------:R-:W-:-:S08]  /*70f0*/  IMAD.WIDE.U32.X R4, R15, UR5, R4, P3 ;  /* 0x000000050f047c25 */ /* 0x000fd000098e0404 */
.L_x_174:
[--C-:B------:R-:W-:Y:S01]  /*7100*/  SHF.R.U64 R19, R4, UR7, R5.reuse ;  /* 0x0000000704137c19 */ /* 0x100fe20008001205 */
[----:B------:R-:W0:Y:S01]  /*7110*/  F2I.U32.TRUNC.NTZ R14, R14 ;  /* 0x0000000e000e7305 */ /* 0x000e22000020f000 */
[----:B------:R-:W-:Y:S01]  /*7120*/  SHF.R.U32.HI R4, RZ, UR7, R5 ;  /* 0x00000007ff047c19 */ /* 0x000fe20008011605 */
[----:B------:R-:W-:Y:S01]  /*7130*/  ULDC.64 UR4, c[0x0][0x620] ;  /* 0x0001880000047ab9 */ /* 0x000fe20000000a00 */
[----:B------:R-:W-:Y:S01]  /*7140*/  IADD3 R7, P1, RZ, -R19, RZ ;  /* 0x80000013ff077210 */ /* 0x000fe20007f3e0ff */
[----:B------:R-:W-:Y:S01]  /*7150*/  ULDC.64 UR6, c[0x0][0x640] ;  /* 0x0001900000067ab9 */ /* 0x000fe20000000a00 */
[----:B------:R-:W2:Y:S03]  /*7160*/  LDC R18, c[0x0][0x148] ;  /* 0x00005200ff127b82 */ /* 0x000ea60000000800 */
[----:B------:R-:W-:Y:S01]  /*7170*/  IMAD.X R4, RZ, RZ, ~R4, P1 ;  /* 0x000000ffff047224 */ /* 0x000fe200008e0e04 */
[----:B------:R-:W-:-:S03]  /*7180*/  ISETP.NE.U32.AND P1, PT, RZ, UR6, PT ;  /* 0x00000006ff007c0c */ /* 0x000fc6000bf25070 */
[----:B------:R-:W-:Y:S01]  /*7190*/  IMAD R6, R4, UR4, RZ ;  /* 0x0000000404067c24 */ /* 0x000fe2000f8e02ff */
[----:B------:R-:W-:Y:S01]  /*71a0*/  ISETP.NE.AND.EX P1, PT, RZ, UR7, PT, P1 ;  /* 0x00000007ff007c0c */ /* 0x000fe2000bf25310 */
[----:B------:R-:W-:Y:S01]  /*71b0*/  IMAD.WIDE.U32 R4, R7, UR4, R16 ;  /* 0x0000000407047c25 */ /* 0x000fe2000f8e0010 */
[----:B------:R-:W-:-:S03]  /*71c0*/  ULDC UR4, c[0x0][0x618] ;  /* 0x0001860000047ab9 */ /* 0x000fc60000000800 */
[----:B------:R-:W-:Y:S01]  /*71d0*/  IMAD R7, R7, UR5, R6 ;  /* 0x0000000507077c24 */ /* 0x000fe2000f8e0206 */
[----:B------:R-:W-:Y:S01]  /*71e0*/  ULDC UR5, c[0x0][0x154] ;  /* 0x0000550000057ab9 */ /* 0x000fe20000000800 */
[----:B0-----:R-:W-:Y:S02]  /*71f0*/  IMAD.MOV R6, RZ, RZ, -R14 ;  /* 0x000000ffff067224 */ /* 0x001fe400078e0a0e */
[----:B------:R-:W-:Y:S02]  /*7200*/  IMAD.IADD R5, R5, 0x1, R7 ;  /* 0x0000000105057824 */ /* 0x000fe400078e0207 */
[----:B-1----:R-:W-:Y:S01]  /*7210*/  IMAD R12, R13, R6, R12 ;  /* 0x000000060d0c7224 */ /* 0x002fe200078e020c */
[----:B------:R-:W-:Y:S02]  /*7220*/  I2FP.F32.U32 R6, R11 ;  /* 0x0000000b00067245 */ /* 0x000fe40000201000 */
[--C-:B------:R-:W-:Y:S02]  /*7230*/  SHF.R.U64 R13, R4, UR4, R5.reuse ;  /* 0x00000004040d7c19 */ /* 0x100fe40008001205 */
[----:B------:R-:W-:Y:S01]  /*7240*/  SHF.R.U32.HI R4, RZ, UR4, R5 ;  /* 0x00000004ff047c19 */ /* 0x000fe20008011605 */
[----:B------:R-:W-:Y:S01]  /*7250*/  FMUL R6, R6, UR5 ;  /* 0x0000000506067c20 */ /* 0x000fe20008400000 */
[----:B------:R-:W-:-:S02]  /*7260*/  ULDC UR4, c[0x0][0x608] ;  /* 0x0001820000047ab9 */ /* 0x000fc40000000800 */
[--C-:B------:R-:W-:Y:S01]  /*7270*/  SHF.R.U64 R15, R13, UR4, R4.reuse ;  /* 0x000000040d0f7c19 */ /* 0x100fe20008001204 */
[----:B------:R0:W1:Y:S01]  /*7280*/  F2I.U32.TRUNC.NTZ R20, R6 ;  /* 0x0000000600147305 */ /* 0x000062000020f000 */
[----:B------:R-:W-:Y:S01]  /*7290*/  SHF.R.U32.HI R4, RZ, UR4, R4 ;  /* 0x00000004ff047c19 */ /* 0x000fe20008011604 */
[----:B------:R-:W-:-:S03]  /*72a0*/  ULDC UR4, c[0x0][0x658] ;  /* 0x0001960000047ab9 */ /* 0x000fc60000000800 */
[--C-:B------:R-:W-:Y:S02]  /*72b0*/  SHF.R.U64 R14, R15, UR4, R4.reuse ;  /* 0x000000040f0e7c19 */ /* 0x100fe40008001204 */
[----:B------:R-:W-:-:S03]  /*72c0*/  SHF.R.U32.HI R21, RZ, UR4, R4 ;  /* 0x00000004ff157c19 */ /* 0x000fc60008011604 */
[----:B------:R-:W-:Y:S02]  /*72d0*/  IMAD.MOV.U32 R4, RZ, RZ, R14 ;  /* 0x000000ffff047224 */ /* 0x000fe400078e000e */
[----:B------:R-:W-:Y:S01]  /*72e0*/  IMAD.MOV.U32 R5, RZ, RZ, R21 ;  /* 0x000000ffff057224 */ /* 0x000fe200078e0015 */
[----:B0-----:R-:W-:Y:S06]  /*72f0*/  @!P1 BRA `(.L_x_175) ;  /* 0x0000000000289947 */ /* 0x001fec0003800000 */
        /* <DEDUP_REMOVED lines=10> */
.L_x_175:
[----:B------:R-:W-:Y:S01]  /*73a0*/  ISETP.NE.AND P1, PT, R2, 0x1, PT ;  /* 0x000000010200780c */ /* 0x000fe20003f25270 */
[----:B------:R-:W-:Y:S01]  /*73b0*/  ULDC UR4, c[0x0][0x648] ;  /* 0x0001920000047ab9 */ /* 0x000fe20000000800 */
[----:B------:R-:W-:Y:S01]  /*73c0*/  LOP3.LUT R15, R15, UR19, RZ, 0xc0, !PT ;  /* 0x000000130f0f7c12 */ /* 0x000fe2000f8ec0ff */
[----:B-1----:R-:W-:Y:S01]  /*73d0*/  IMAD.MOV R20, RZ, RZ, -R20 ;  /* 0x000000ffff147224 */ /* 0x002fe200078e0a14 */
[----:B------:R-:W-:Y:S01]  /*73e0*/  SHF.R.U64 R4, R4, UR4, R5 ;  /* 0x0000000404047c19 */ /* 0x000fe20008001205 */
[----:B------:R-:W-:Y:S01]  /*73f0*/  ULDC UR4, c[0x0][0x638] ;  /* 0x00018e0000047ab9 */ /* 0x000fe20000000800 */
[----:B------:R-:W-:Y:S01]  /*7400*/  LOP3.LUT R13, R13, UR18, RZ, 0xc0, !PT ;  /* 0x000000120d0d7c12 */ /* 0x000fe2000f8ec0ff */
[----:B------:R-:W-:Y:S02]  /*7410*/  ULDC UR5, c[0x0][0x610] ;  /* 0x0001840000057ab9 */ /* 0x000fe40000000800 */
[----:B------:R-:W-:Y:S02]  /*7420*/  IMAD.MOV R5, RZ, RZ, -R4 ;  /* 0x000000ffff057224 */ /* 0x000fe400078e0a04 */
[----:B------:R-:W-:-:S02]  /*7430*/  IMAD R15, R4, UR20, R15 ;  /* 0x00000014040f7c24 */ /* 0x000fc4000f8e020f */
[----:B--2---:R-:W-:Y:S02]  /*7440*/  @P1 IMAD R12, R18, R20, R11 ;  /* 0x00000014120c1224 */ /* 0x004fe400078e020b */
[----:B------:R-:W-:Y:S01]  /*7450*/  IMAD R14, R5, UR4, R14 ;  /* 0x00000004050e7c24 */ /* 0x000fe2000f8e020e */
[----:B------:R-:W-:Y:S01]  /*7460*/  ULDC UR4, c[0x0][0x600] ;  /* 0x0001800000047ab9 */ /* 0x000fe20000000800 */
[----:B------:R-:W-:Y:S02]  /*7470*/  IMAD R12, R15, UR5, R12 ;  /* 0x000000050f0c7c24 */ /* 0x000fe4000f8e020c */
[----:B------:R-:W-:Y:S02]  /*7480*/  IMAD R5, R14, UR4, R13 ;  /* 0x000000040e057c24 */ /* 0x000fe4000f8e020d */
[----:B------:R-:W-:-:S03]  /*7490*/  IMAD.MOV.U32 R4, RZ, RZ, 0x1 ;  /* 0x00000001ff047424 */ /* 0x000fc600078e00ff */
[----:B------:R-:W-:Y:S02]  /*74a0*/  SEL R18, R5, R12, !P1 ;  /* 0x0000000c05127207 */ /* 0x000fe40004800000 */
[----:B------:R-:W-:-:S07]  /*74b0*/  SEL R22, R12, R5, !P1 ;  /* 0x000000050c167207 */ /* 0x000fce0004800000 */
.L_x_173:
[----:B------:R-:W-:Y:S05]  /*74c0*/  BSYNC B1 ;  /* 0x0000000000017941 */ /* 0x000fea0003800000 */
.L_x_172:
[----:B------:R-:W-:-:S13]  /*74d0*/  LOP3.LUT P1, RZ, R4, 0xff, RZ, 0xc0, !PT ;  /* 0x000000ff04ff7812 */ /* 0x000fda000782c0ff */
[----:B------:R-:W-:Y:S05]  /*74e0*/  @P1 BRA `(.L_x_176) ;  /* 0xfffffff400241947 */ /* 0x000fea000383ffff */
[----:B------:R-:W-:Y:S05]  /*74f0*/  BSYNC B0 ;  /* 0x0000000000007941 */ /* 0x000fea0003800000 */
.L_x_164:
[----:B------:R-:W-:-:S03]  /*7500*/  UMOV UR4, 0xffffffff ;  /* 0xffffffff00047882 */ /* 0x000fc60000000000 */
[----:B------:R-:W-:Y:S05]  /*7510*/  BRA.DIV UR4, `(.L_x_177) ;  /* 0x0000000604fc7947 */ /* 0x000fea000b800000 */
[----:B------:R-:W-:-:S13]  /*7520*/  ELECT P6, URZ, PT ;  /* 0x00000000003f782f */ /* 0x000fda00038c0000 */
.L_x_198:
[----:B------:R-:W-:Y:S04]  /*7530*/  BSSY B0, `(.L_x_178) ;  /* 0x0000058000007945 */ /* 0x000fe80003800000 */
[----:B------:R-:W-:Y:S05]  /*7540*/  @!P6 BRA `(.L_x_179) ;  /* 0x000000040058e947 */ /* 0x000fea0003800000 */
[----:B------:R-:W-:-:S04]  /*7550*/  LOP3.LUT R23, R23, 0x2, RZ, 0xfc, !PT ;  /* 0x0000000217177812 */ /* 0x000fc800078efcff */
[----:B------:R-:W-:-:S13]  /*7560*/  ISETP.NE.AND P0, PT, R23, 0x3, PT ;  /* 0x000000031700780c */ /* 0x000fda0003f05270 */
[----:B------:R-:W-:Y:S05]  /*7570*/  @!P0 BRA `(.L_x_180) ;  /* 0x0000000000048947 */ /* 0x000fea0003800000 */
[----:B------:R-:W-:Y:S01]  /*7580*/  BPT.TRAP 0x1 ;  /* 0x000000040000795c */ /* 0x000fe20000300000 */
.L_x_180:
[----:B------:R-:W0:Y:S01]  /*7590*/  S2R R5, SR_CgaCtaId ;  /* 0x0000000000057919 */ /* 0x000e220000008800 */
[----:B------:R-:W-:Y:S02]  /*75a0*/  MOV R0, 0x400 ;  /* 0x0000040000007802 */ /* 0x000fe40000000f00 */
[----:B------:R-:W-:Y:S02]  /*75b0*/  SHF.L.U32 R2, R3, 0x1f, RZ ;  /* 0x0000001f03027819 */ /* 0x000fe400000006ff */
[----:B0-----:R-:W-:-:S05]  /*75c0*/  LEA R5, R5, R0, 0x18 ;  /* 0x0000000005057211 */ /* 0x001fca00078ec0ff */
[----:B------:R-:W-:-:S04]  /*75d0*/  VIADD R5, R5, 0x48 ;  /* 0x0000004805057836 */ /* 0x000fc80000000000 */
[C---:B------:R-:W-:Y:S02]  /*75e0*/  IMAD R7, R8.reuse, 0x8, R5 ;  /* 0x0000000808077824 */ /* 0x040fe400078e0205 */
[----:B------:R-:W-:Y:S02]  /*75f0*/  VIADD R8, R8, 0x1 ;  /* 0x0000000108087836 */ /* 0x000fe40000000000 */
[----:B------:R-:W0:Y:S03]  /*7600*/  SYNCS.PHASECHK.TRANS64.TRYWAIT P0, [R7+URZ], R2 ;  /* 0x00000002070075a7 */ /* 0x000e26000800017f */
[----:B------:R-:W-:-:S04]  /*7610*/  ISETP.NE.AND P1, PT, R8, 0x9, PT ;  /* 0x000000090800780c */ /* 0x000fc80003f25270 */
[----:B------:R-:W-:Y:S02]  /*7620*/  SEL R0, RZ, 0x1, P1 ;  /* 0x00000001ff007807 */ /* 0x000fe40000800000 */
[----:B------:R-:W-:Y:S02]  /*7630*/  SEL R8, R8, RZ, P1 ;  /* 0x000000ff08087207 */ /* 0x000fe40000800000 */
[----:B------:R-:W-:-:S03]  /*7640*/  LOP3.LUT R9, R3, R0, RZ, 0x3c, !PT ;  /* 0x0000000003097212 */ /* 0x000fc600078e3cff */
[----:B------:R-:W-:Y:S01]  /*7650*/  IMAD R6, R8, 0x8, R5 ;  /* 0x0000000808067824 */ /* 0x000fe200078e0205 */
[----:B------:R-:W-:Y:S01]  /*7660*/  SHF.L.U32 R3, R9, 0x1f, RZ ;  /* 0x0000001f09037819 */ /* 0x000fe200000006ff */
[----:B0-----:R-:W-:Y:S06]  /*7670*/  @!P0 BRA `(.L_x_181) ;  /* 0x0000000400c48947 */ /* 0x001fec0003800000 */
.L_x_199:
[----:B------:R-:W1:Y:S01]  /*7680*/  SYNCS.PHASECHK.TRANS64.TRYWAIT P0, [R6+URZ], R3 ;  /* 0x00000003060075a7 */ /* 0x000e62000800017f */
[----:B------:R-:W-:-:S05]  /*7690*/  VIADD R0, R8, 0x1 ;  /* 0x0000000108007836 */ /* 0x000fca0000000000 */
[----:B------:R-:W-:-:S04]  /*76a0*/  ISETP.NE.AND P1, PT, R0, 0x9, PT ;  /* 0x000000090000780c */ /* 0x000fc80003f25270 */
[----:B0-----:R-:W-:Y:S02]  /*76b0*/  SEL R2, RZ, 0x1, P1 ;  /* 0x00000001ff027807 */ /* 0x001fe40000800000 */
[----:B------:R-:W-:Y:S02]  /*76c0*/  SEL R0, R0, RZ, P1 ;  /* 0x000000ff00007207 */ /* 0x000fe40000800000 */
[----:B------:R-:W-:-:S03]  /*76d0*/  LOP3.LUT R9, R9, R2, RZ, 0x3c, !PT ;  /* 0x0000000209097212 */ /* 0x000fc600078e3cff */
[----:B------:R-:W-:Y:S01]  /*76e0*/  IMAD R7, R0, 0x8, R5 ;  /* 0x0000000800077824 */ /* 0x000fe200078e0205 */
[----:B------:R-:W-:Y:S01]  /*76f0*/  SHF.L.U32 R4, R9, 0x1f, RZ ;  /* 0x0000001f09047819 */ /* 0x000fe200000006ff */
[----:B-1----:R-:W-:Y:S06]  /*7700*/  @!P0 BRA `(.L_x_182) ;  /* 0x0000000400b48947 */ /* 0x002fec0003800000 */
.L_x_200:
[----:B------:R-:W1:Y:S01]  /*7710*/  SYNCS.PHASECHK.TRANS64.TRYWAIT P0, [R7+URZ], R4 ;  /* 0x00000004070075a7 */ /* 0x000e62000800017f */
[----:B------:R-:W-:-:S05]  /*7720*/  VIADD R0, R0, 0x1 ;  /* 0x0000000100007836 */ /* 0x000fca0000000000 */
[----:B------:R-:W-:-:S04]  /*7730*/  ISETP.NE.AND P1, PT, R0, 0x9, PT ;  /* 0x000000090000780c */ /* 0x000fc80003f25270 */
[----:B------:R-:W-:Y:S02]  /*7740*/  SEL R2, RZ, 0x1, P1 ;  /* 0x00000001ff027807 */ /* 0x000fe40000800000 */
[----:B------:R-:W-:Y:S02]  /*7750*/  SEL R0, R0, RZ, P1 ;  /* 0x000000ff00007207 */ /* 0x000fe40000800000 */
[----:B------:R-:W-:-:S03]  /*7760*/  LOP3.LUT R9, R9, R2, RZ, 0x3c, !PT ;  /* 0x0000000209097212 */ /* 0x000fc600078e3cff */
[----:B0-----:R-:W-:Y:S01]  /*7770*/  IMAD R6, R0, 0x8, R5 ;  /* 0x0000000800067824 */ /* 0x001fe200078e0205 */
[----:B------:R-:W-:Y:S01]  /*7780*/  SHF.L.U32 R3, R9, 0x1f, RZ ;  /* 0x0000001f09037819 */ /* 0x000fe200000006ff */
[----:B-1----:R-:W-:Y:S06]  /*7790*/  @!P0 BRA `(.L_x_183) ;  /* 0x0000000400a48947 */ /* 0x002fec0003800000 */
.L_x_201:
        /* <DEDUP_REMOVED lines=9> */
.L_x_202:
        /* <DEDUP_REMOVED lines=9> */
.L_x_203:
        /* <DEDUP_REMOVED lines=9> */
.L_x_204:
        /* <DEDUP_REMOVED lines=9> */
.L_x_205:
[----:B------:R-:W1:Y:S01]  /*79e0*/  SYNCS.PHASECHK.TRANS64.TRYWAIT P0, [R6+URZ], R3 ;  /* 0x00000003060075a7 */ /* 0x000e62000800017f */
[----:B------:R-:W-:-:S05]  /*79f0*/  VIADD R0, R0, 0x1 ;  /* 0x0000000100007836 */ /* 0x000fca0000000000 */
[----:B------:R-:W-:-:S04]  /*7a00*/  ISETP.NE.AND P1, PT, R0, 0x9, PT ;  /* 0x000000090000780c */ /* 0x000fc80003f25270 */
[----:B------:R-:W-:Y:S02]  /*7a10*/  SEL R2, RZ, 0x1, P1 ;  /* 0x00000001ff027807 */ /* 0x000fe40000800000 */
[----:B------:R-:W-:Y:S02]  /*7a20*/  SEL R0, R0, RZ, P1 ;  /* 0x000000ff00007207 */ /* 0x000fe40000800000 */
[----:B------:R-:W-:Y:S01]  /*7a30*/  LOP3.LUT R2, R9, R2, RZ, 0x3c, !PT ;  /* 0x0000000209027212 */ /* 0x000fe200078e3cff */
[----:B-1----:R-:W-:Y:S06]  /*7a40*/  @!P0 BRA `(.L_x_188) ;  /* 0x00000004005c8947 */ /* 0x002fec0003800000 */
.L_x_206:
[----:B------:R-:W-:Y:S01]  /*7a50*/  IMAD R5, R0, 0x8, R5 ;  /* 0x0000000800057824 */ /* 0x000fe200078e0205 */
[----:B------:R-:W-:-:S07]  /*7a60*/  SHF.L.U32 R0, R2, 0x1f, RZ ;  /* 0x0000001f02007819 */ /* 0x000fce00000006ff */
.L_x_189:
[----:B--2---:R2:W3:Y:S02]  /*7a70*/  SYNCS.PHASECHK.TRANS64.TRYWAIT P0, [R5+URZ], R0 ;  /* 0x00000000050075a7 */ /* 0x0044e4000800017f */
[----:B---3--:R-:W-:Y:S05]  /*7a80*/  @!P0 NANOSLEEP.SYNCS 0x989680 ;  /* 0x009896800000895d */ /* 0x008fea0003900000 */
[----:B------:R-:W3:Y:S02]  /*7a90*/  @!P0 SYNCS.PHASECHK.TRANS64 P0, [R5+URZ], R0 ;  /* 0x00000000050085a7 */ /* 0x000ee4000800007f */
[----:B---3--:R-:W-:Y:S05]  /*7aa0*/  @!P0 BRA `(.L_x_189) ;  /* 0xfffffffc00f08947 */ /* 0x008fea000383ffff */
.L_x_179:
[----:B------:R-:W-:Y:S05]  /*7ab0*/  BSYNC B0 ;  /* 0x0000000000007941 */ /* 0x000fea0003800000 */
.L_x_178:
[----:B------:R-:W-:Y:S05]  /*7ac0*/  EXIT ;  /* 0x000000000000794d */ /* 0x000fea0003800000 */
.L_x_16:
[----:B0-----:R-:W-:-:S04]  /*7ad0*/  IMAD.U32 R3, RZ, RZ, UR43 ;  /* 0x0000002bff037e24 */ /* 0x001fc8000f8e00ff */
[----:B------:R0:W1:Y:S03]  /*7ae0*/  SYNCS.PHASECHK.TRANS64.TRYWAIT P0, [R3+URZ+-0x8], R0 ;  /* 0xfffff800030075a7 */ /* 0x000066000800017f */
[----:B-1----:R-:W-:Y:S05]  /*7af0*/  @!P0 NANOSLEEP.SYNCS 0x989680 ;  /* 0x009896800000895d */ /* 0x002fea0003900000 */
[----:B------:R-:W1:Y:S02]  /*7b00*/  @!P0 SYNCS.PHASECHK.TRANS64 P0, [R3+URZ+-0x8], R0 ;  /* 0xfffff800030085a7 */ /* 0x000e64000800007f */
[----:B-1----:R-:W-:Y:S05]  /*7b10*/  @!P0 BRA `(.L_x_16) ;  /* 0xfffffffc00ec8947 */ /* 0x002fea000383ffff */
[----:B------:R-:W-:Y:S05]  /*7b20*/  BRA `(.L_x_190) ;  /* 0xffffff9800bc7947 */ /* 0x000fea000383ffff */
.L_x_21:
[----:B-1----:R1:W2:Y:S02]  /*7b30*/  SYNCS.PHASECHK.TRANS64.TRYWAIT P1, [R3+URZ], R0 ;  /* 0x00000000030075a7 */ /* 0x0022a4000802017f */
[----:B--2---:R-:W-:Y:S05]  /*7b40*/  @!P1 NANOSLEEP.SYNCS 0x989680 ;  /* 0x009896800000995d */ /* 0x004fea0003900000 */
[----:B------:R-:W2:Y:S02]  /*7b50*/  @!P1 SYNCS.PHASECHK.TRANS64 P1, [R3+URZ], R0 ;  /* 0x00000000030095a7 */ /* 0x000ea4000802007f */
[----:B--2---:R-:W-:Y:S05]  /*7b60*/  @!P1 BRA `(.L_x_21) ;  /* 0xfffffffc00f09947 */ /* 0x004fea000383ffff */
[----:B------:R-:W-:Y:S05]  /*7b70*/  BRA `(.L_x_20) ;  /* 0xffffff9c00307947 */ /* 0x000fea000383ffff */
.L_x_26:
[----:B-1----:R-:W-:-:S04]  /*7b80*/  IMAD.U32 R4, RZ, RZ, UR4 ;  /* 0x00000004ff047e24 */ /* 0x002fc8000f8e00ff */
[----:B------:R1:W2:Y:S03]  /*7b90*/  SYNCS.PHASECHK.TRANS64.TRYWAIT P1, [R4+URZ], R3 ;  /* 0x00000003040075a7 */ /* 0x0002a6000802017f */
[----:B--2---:R-:W-:Y:S05]  /*7ba0*/  @!P1 NANOSLEEP.SYNCS 0x989680 ;  /* 0x009896800000995d */ /* 0x004fea0003900000 */
[----:B------:R-:W2:Y:S02]  /*7bb0*/  @!P1 SYNCS.PHASECHK.TRANS64 P1, [R4+URZ], R3 ;  /* 0x00000003040095a7 */ /* 0x000ea4000802007f */
[----:B--2---:R-:W-:Y:S05]  /*7bc0*/  @!P1 BRA `(.L_x_26) ;  /* 0xfffffffc00ec9947 */ /* 0x004fea000383ffff */
[----:B------:R-:W-:Y:S05]  /*7bd0*/  BRA `(.L_x_25) ;  /* 0xffffff9c00fc7947 */ /* 0x000fea000383ffff */
.L_x_32:
[----:B0-----:R-:W-:-:S04]  /*7be0*/  IMAD.U32 R3, RZ, RZ, UR43 ;  /* 0x0000002bff037e24 */ /* 0x001fc8000f8e00ff */
[----:B------:R0:W1:Y:S03]  /*7bf0*/  SYNCS.PHASECHK.TRANS64.TRYWAIT P0, [R3+URZ+0x8], R0 ;  /* 0x00000800030075a7 */ /* 0x000066000800017f */
[----:B-1----:R-:W-:Y:S05]  /*7c00*/  @!P0 NANOSLEEP.SYNCS 0x989680 ;  /* 0x009896800000895d */ /* 0x002fea0003900000 */
[----:B------:R-:W1:Y:S02]  /*7c10*/  @!P0 SYNCS.PHASECHK.TRANS64 P0, [R3+URZ+0x8], R0 ;  /* 0x00000800030085a7 */ /* 0x000e64000800007f */
[----:B-1----:R-:W-:Y:S05]  /*7c20*/  @!P0 BRA `(.L_x_32) ;  /* 0xfffffffc00ec8947 */ /* 0x002fea000383ffff */
[----:B------:R-:W-:Y:S05]  /*7c30*/  BRA `(.L_x_191) ;  /* 0xffffffa400287947 */ /* 0x000fea000383ffff */
.L_x_165:
[----:B------:R-:W-:Y:S01]  /*7c40*/  BSSY B1, `(.L_x_192) ;  /* 0x0000006000017945 */ /* 0x000fe20003800000 */
[----:B------:R-:W-:-:S07]  /*7c50*/  IMAD.MOV.U32 R15, RZ, RZ, -0x1 ;  /* 0xffffffffff0f7424 */ /* 0x000fce00078e00ff */
[----:B-----5:R-:W-:Y:S05]  /*7c60*/  WARPSYNC.COLLECTIVE R15, `(.L_x_193) ;  /* 0x000000000f0c7348 */ /* 0x020fea0003c00000 */
[----:B------:R-:W-:Y:S02]  /*7c70*/  ELECT P6, UR62, PT ;  /* 0x00000000003e782f */ /* 0x000fe400038c0000 */
[----:B------:R-:W-:Y:S01]  /*7c80*/  MOV R14, UR62 ;  /* 0x0000003e000e7c02 */ /* 0x000fe20008000f00 */
[----:B-----5:R-:W-:Y:S10]  /*7c90*/  ENDCOLLECTIVE ;  /* 0x000000000000791b */ /* 0x020ff40003800000 */
.L_x_193:
[----:B------:R-:W-:Y:S05]  /*7ca0*/  BSYNC B1 ;  /* 0x0000000000017941 */ /* 0x000fea0003800000 */
.L_x_192:
[----:B------:R-:W-:Y:S05]  /*7cb0*/  BRA `(.L_x_194) ;  /* 0xffffffec003c7947 */ /* 0x000fea000383ffff */
.L_x_168:
[----:B-1----:R1:W2:Y:S02]  /*7cc0*/  SYNCS.PHASECHK.TRANS64.TRYWAIT P1, [R11+URZ+0x48], R6 ;  /* 0x000048060b0075a7 */ /* 0x0022a4000802017f */
[----:B--2---:R-:W-:Y:S05]  /*7cd0*/  @!P1 NANOSLEEP.SYNCS 0x989680 ;  /* 0x009896800000995d */ /* 0x004fea0003900000 */
[----:B------:R-:W2:Y:S02]  /*7ce0*/  @!P1 SYNCS.PHASECHK.TRANS64 P1, [R11+URZ+0x48], R6 ;  /* 0x000048060b0095a7 */ /* 0x000ea4000802007f */
[----:B--2---:R-:W-:Y:S05]  /*7cf0*/  @!P1 BRA `(.L_x_168) ;  /* 0xfffffffc00f09947 */ /* 0x004fea000383ffff */
[----:B------:R-:W-:Y:S05]  /*7d00*/  BRA `(.L_x_195) ;  /* 0xffffffec00787947 */ /* 0x000fea000383ffff */
.L_x_177:
[----:B------:R-:W-:Y:S01]  /*7d10*/  BSSY B0, `(.L_x_196) ;  /* 0x0000006000007945 */ /* 0x000fe20003800000 */
[----:B------:R-:W-:-:S07]  /*7d20*/  IMAD.MOV.U32 R15, RZ, RZ, -0x1 ;  /* 0xffffffffff0f7424 */ /* 0x000fce00078e00ff */
[----:B-----5:R-:W-:Y:S05]  /*7d30*/  WARPSYNC.COLLECTIVE R15, `(.L_x_197) ;  /* 0x000000000f0c7348 */ /* 0x020fea0003c00000 */
[----:B------:R-:W-:Y:S02]  /*7d40*/  ELECT P6, UR62, PT ;  /* 0x00000000003e782f */ /* 0x000fe400038c0000 */
[----:B------:R-:W-:Y:S01]  /*7d50*/  MOV R14, UR62 ;  /* 0x0000003e000e7c02 */ /* 0x000fe20008000f00 */
[----:B-----5:R-:W-:Y:S10]  /*7d60*/  ENDCOLLECTIVE ;  /* 0x000000000000791b */ /* 0x020ff40003800000 */
.L_x_197:
[----:B------:R-:W-:Y:S05]  /*7d70*/  BSYNC B0 ;  /* 0x0000000000007941 */ /* 0x000fea0003800000 */
.L_x_196:
[----:B------:R-:W-:Y:S05]  /*7d80*/  BRA `(.L_x_198) ;  /* 0xfffffff400e87947 */ /* 0x000fea000383ffff */
.L_x_181:
[----:B0-----:R0:W1:Y:S02]  /*7d90*/  SYNCS.PHASECHK.TRANS64.TRYWAIT P0, [R7+URZ], R2 ;  /* 0x00000002070075a7 */ /* 0x001064000800017f */
[----:B-1----:R-:W-:Y:S05]  /*7da0*/  @!P0 NANOSLEEP.SYNCS 0x989680 ;  /* 0x009896800000895d */ /* 0x002fea0003900000 */
[----:B------:R-:W1:Y:S02]  /*7db0*/  @!P0 SYNCS.PHASECHK.TRANS64 P0, [R7+URZ], R2 ;  /* 0x00000002070085a7 */ /* 0x000e64000800007f */
[----:B-1----:R-:W-:Y:S05]  /*7dc0*/  @!P0 BRA `(.L_x_181) ;  /* 0xfffffffc00f08947 */ /* 0x002fea000383ffff */
[----:B------:R-:W-:Y:S05]  /*7dd0*/  BRA `(.L_x_199) ;  /* 0xfffffff800287947 */ /* 0x000fea000383ffff */
.L_x_182:
[----:B0-----:R0:W1:Y:S02]  /*7de0*/  SYNCS.PHASECHK.TRANS64.TRYWAIT P0, [R6+URZ], R3 ;  /* 0x00000003060075a7 */ /* 0x001064000800017f */
[----:B-1----:R-:W-:Y:S05]  /*7df0*/  @!P0 NANOSLEEP.SYNCS 0x989680 ;  /* 0x009896800000895d */ /* 0x002fea0003900000 */
[----:B------:R-:W1:Y:S02]  /*7e00*/  @!P0 SYNCS.PHASECHK.TRANS64 P0, [R6+URZ], R3 ;  /* 0x00000003060085a7 */ /* 0x000e64000800007f */
[----:B-1----:R-:W-:Y:S05]  /*7e10*/  @!P0 BRA `(.L_x_182) ;  /* 0xfffffffc00f08947 */ /* 0x002fea000383ffff */
[----:B------:R-:W-:Y:S05]  /*7e20*/  BRA `(.L_x_200) ;  /* 0xfffffff800387947 */ /* 0x000fea000383ffff */
.L_x_183:
[----:B0-----:R0:W1:Y:S02]  /*7e30*/  SYNCS.PHASECHK.TRANS64.TRYWAIT P0, [R7+URZ], R4 ;  /* 0x00000004070075a7 */ /* 0x001064000800017f */
[----:B-1----:R-:W-:Y:S05]  /*7e40*/  @!P0 NANOSLEEP.SYNCS 0x989680 ;  /* 0x009896800000895d */ /* 0x002fea0003900000 */
[----:B------:R-:W1:Y:S02]  /*7e50*/  @!P0 SYNCS.PHASECHK.TRANS64 P0, [R7+URZ], R4 ;  /* 0x00000004070085a7 */ /* 0x000e64000800007f */
[----:B-1----:R-:W-:Y:S05]  /*7e60*/  @!P0 BRA `(.L_x_183) ;  /* 0xfffffffc00f08947 */ /* 0x002fea000383ffff */
[----:B------:R-:W-:Y:S05]  /*7e70*/  BRA `(.L_x_201) ;  /* 0xfffffff800487947 */ /* 0x000fea000383ffff */
.L_x_184:
[----:B0-----:R0:W1:Y:S02]  /*7e80*/  SYNCS.PHASECHK.TRANS64.TRYWAIT P0, [R6+URZ], R3 ;  /* 0x00000003060075a7 */ /* 0x001064000800017f */
[----:B-1----:R-:W-:Y:S05]  /*7e90*/  @!P0 NANOSLEEP.SYNCS 0x989680 ;  /* 0x009896800000895d */ /* 0x002fea0003900000 */
[----:B------:R-:W1:Y:S02]  /*7ea0*/  @!P0 SYNCS.PHASECHK.TRANS64 P0, [R6+URZ], R3 ;  /* 0x00000003060085a7 */ /* 0x000e64000800007f */
[----:B-1----:R-:W-:Y:S05]  /*7eb0*/  @!P0 BRA `(.L_x_184) ;  /* 0xfffffffc00f08947 */ /* 0x002fea000383ffff */
[----:B------:R-:W-:Y:S05]  /*7ec0*/  BRA `(.L_x_202) ;  /* 0xfffffff800587947 */ /* 0x000fea000383ffff */
.L_x_185:
[----:B0-----:R0:W1:Y:S02]  /*7ed0*/  SYNCS.PHASECHK.TRANS64.TRYWAIT P0, [R7+URZ], R4 ;  /* 0x00000004070075a7 */ /* 0x001064000800017f */
[----:B-1----:R-:W-:Y:S05]  /*7ee0*/  @!P0 NANOSLEEP.SYNCS 0x989680 ;  /* 0x009896800000895d */ /* 0x002fea0003900000 */
[----:B------:R-:W1:Y:S02]  /*7ef0*/  @!P0 SYNCS.PHASECHK.TRANS64 P0, [R7+URZ], R4 ;  /* 0x00000004070085a7 */ /* 0x000e64000800007f */
[----:B-1----:R-:W-:Y:S05]  /*7f00*/  @!P0 BRA `(.L_x_185) ;  /* 0xfffffffc00f08947 */ /* 0x002fea000383ffff */
[----:B------:R-:W-:Y:S05]  /*7f10*/  BRA `(.L_x_203) ;  /* 0xfffffff800687947 */ /* 0x000fea000383ffff */
.L_x_186:
[----:B0-----:R0:W1:Y:S02]  /*7f20*/  SYNCS.PHASECHK.TRANS64.TRYWAIT P0, [R6+URZ], R3 ;  /* 0x00000003060075a7 */ /* 0x001064000800017f */
[----:B-1----:R-:W-:Y:S05]  /*7f30*/  @!P0 NANOSLEEP.SYNCS 0x989680 ;  /* 0x009896800000895d */ /* 0x002fea0003900000 */
[----:B------:R-:W1:Y:S02]  /*7f40*/  @!P0 SYNCS.PHASECHK.TRANS64 P0, [R6+URZ], R3 ;  /* 0x00000003060085a7 */ /* 0x000e64000800007f */
[----:B-1----:R-:W-:Y:S05]  /*7f50*/  @!P0 BRA `(.L_x_186) ;  /* 0xfffffffc00f08947 */ /* 0x002fea000383ffff */
[----:B------:R-:W-:Y:S05]  /*7f60*/  BRA `(.L_x_204) ;  /* 0xfffffff800787947 */ /* 0x000fea000383ffff */
.L_x_187:
[----:B0-----:R0:W1:Y:S02]  /*7f70*/  SYNCS.PHASECHK.TRANS64.TRYWAIT P0, [R7+URZ], R4 ;  /* 0x00000004070075a7 */ /* 0x001064000800017f */
[----:B-1----:R-:W-:Y:S05]  /*7f80*/  @!P0 NANOSLEEP.SYNCS 0x989680 ;  /* 0x009896800000895d */ /* 0x002fea0003900000 */
[----:B------:R-:W1:Y:S02]  /*7f90*/  @!P0 SYNCS.PHASECHK.TRANS64 P0, [R7+URZ], R4 ;  /* 0x00000004070085a7 */ /* 0x000e64000800007f */
[----:B-1----:R-:W-:Y:S05]  /*7fa0*/  @!P0 BRA `(.L_x_187) ;  /* 0xfffffffc00f08947 */ /* 0x002fea000383ffff */
[----:B------:R-:W-:Y:S05]  /*7fb0*/  BRA `(.L_x_205) ;  /* 0xfffffff800887947 */ /* 0x000fea000383ffff */
.L_x_188:
[----:B-1----:R1:W2:Y:S02]  /*7fc0*/  SYNCS.PHASECHK.TRANS64.TRYWAIT P0, [R6+URZ], R3 ;  /* 0x00000003060075a7 */ /* 0x0022a4000800017f */
[----:B--2---:R-:W-:Y:S05]  /*7fd0*/  @!P0 NANOSLEEP.SYNCS 0x989680 ;  /* 0x009896800000895d */ /* 0x004fea0003900000 */
[----:B------:R-:W2:Y:S02]  /*7fe0*/  @!P0 SYNCS.PHASECHK.TRANS64 P0, [R6+URZ], R3 ;  /* 0x00000003060085a7 */ /* 0x000ea4000800007f */
[----:B--2---:R-:W-:Y:S05]  /*7ff0*/  @!P0 BRA `(.L_x_188) ;  /* 0xfffffffc00f08947 */ /* 0x004fea000383ffff */
[----:B------:R-:W-:Y:S05]  /*8000*/  BRA `(.L_x_206) ;  /* 0xfffffff800907947 */ /* 0x000fea000383ffff */
.L_x_207:
[----:B------:R-:W-:-:S00]  /*8010*/  BRA `(.L_x_207) ;  /* 0xfffffffc00fc7947 */ /* 0x000fc0000383ffff */
[----:B------:R-:W-:-:S00]  /*8020*/  NOP ;  /* 0x0000000000007918 */ /* 0x000fc00000000000 */
        /* <DEDUP_REMOVED lines=13> */
.L_x_208:


//--------------------- .nv.global.init           --------------------------
	.section	.nv.global.init,"aw",@progbits
.nv.global.init:
	.type		$str$22,@object
	.size		$str$22,($str$23 - $str$22)
$str$22:
        /*0000*/ 	.byte	0x6b, 0x5f, 0x74, 0x69, 0x6c, 0x65, 0x5f, 0x63, 0x6f, 0x75, 0x6e, 0x74, 0x20, 0x3e, 0x3d, 0x20
        /*0010*/ 	.byte	0x31, 0x00
	.type		$str$23,@object
	.size		$str$23,(__unnamed_1 - $str$23)
$str$23:
        /*0012*/ 	.byte	0x2f, 0x74, 0x6d, 0x70, 0x2f, 0x63, 0x75, 0x74, 0x6c, 0x61, 0x73, 0x73, 0x5f, 0x73, 0x77, 0x65
        /*0022*/ 	.byte	0x65, 0x70, 0x5f, 0x73, 0x72, 0x63, 0x2f, 0x69, 0x6e, 0x63, 0x6c, 0x75, 0x64, 0x65, 0x2f, 0x63
        /*0032*/ 	.byte	0x75, 0x74, 0x6c, 0x61, 0x73, 0x73, 0x2f, 0x67, 0x65, 0x6d, 0x6d, 0x2f, 0x63, 0x6f, 0x6c, 0x6c
        /*0042*/ 	.byte	0x65, 0x63, 0x74, 0x69, 0x76, 0x65, 0x2f, 0x73, 0x6d, 0x39, 0x30, 0x5f, 0x6d, 0x6d, 0x61, 0x5f
        /*0052*/ 	.byte	0x74, 0x6d, 0x61, 0x5f, 0x67, 0x6d, 0x6d, 0x61, 0x5f, 0x73, 0x73, 0x5f, 0x77, 0x61, 0x72, 0x70
        /*0062*/ 	.byte	0x73, 0x70, 0x65, 0x63, 0x69, 0x61, 0x6c, 0x69, 0x7a, 0x65, 0x64, 0x2e, 0x68, 0x70, 0x70, 0x00
	.type		__unnamed_1,@object
	.size		__unnamed_1,(.L_0 - __unnamed_1)
__unnamed_1:
        /*0072*/ 	.byte	0x76, 0x6f, 0x69, 0x64, 0x20, 0x63, 0x75, 0x74, 0x6c, 0x61, 0x73, 0x73, 0x3a, 0x3a, 0x67, 0x65
        /* <DEDUP_REMOVED lines=180> */
        /*0bc2*/ 	.byte	0x79, 0x5d, 0x00
.L_0:


//--------------------- .nv.shared._ZN7cutlass13device_kernelINS_4gemm6kernel13GemmUniversalIN4cute5tupleIJiiiiEEENS1_10collective13CollectiveMmaINS1_34MainloopSm90TmaGmmaWarpSpecializedILi9ENS5_IJNS4_1CILi1EEESB_SB_EEENS1_32KernelTmaWarpSpecializedPingpongEEENS5_IJNSA_ILi64EEENSA_ILi128EEESF_EEENS_10bfloat16_tENS5_IJSB_llEEESI_SJ_NS4_8TiledMMAINS4_8MMA_AtomIJNS4_4SM904GMMA28MMA_64x128x16_F32BF16BF16_SSILNSN_5MajorE1ELSP_1ELNSN_7ScaleInE1ELSQ_1EEEEEENS4_6LayoutISC_NS5_IJNSA_ILi0EEESU_SU_EEEEENS5_IJNS4_10UnderscoreESX_SX_EEEEENS4_13SM90_TMA_LOADENS4_14ComposedLayoutINS4_7SwizzleILi3ELi4ELi3EEENS4_18smem_ptr_flag_bitsILi16EEENST_INS5_IJSF_NSA_ILi8EEEEEENS5_IJSB_SF_EEEEEEEvNS4_8identityES10_S1A_vS1B_EENS_8epilogue10collective6detail29Sm90TmaWarpSpecializedAdapterINS1E_15DefaultEpilogueISI_NS5_IJlSB_lEEES1I_NS1D_6thread17LinearCombinationISI_Li1EffLNS1J_9ScaleType4KindE0ELNS_15FloatRoundStyleE2ESI_EENS1_15EpilogueDefaultEEEEEvvEEEEvNT_6ParamsE --------------------------
	.section	.nv.shared._ZN7cutlass13device_kernelINS_4gemm6kernel13GemmUniversalIN4cute5tupleIJiiiiEEENS1_10collective13CollectiveMmaINS1_34MainloopSm90TmaGmmaWarpSpecializedILi9ENS5_IJNS4_1CILi1EEESB_SB_EEENS1_32KernelTmaWarpSpecializedPingpongEEENS5_IJNSA_ILi64EEENSA_ILi128EEESF_EEENS_10bfloat16_tENS5_IJSB_llEEESI_SJ_NS4_8TiledMMAINS4_8MMA_AtomIJNS4_4SM904GMMA28MMA_64x128x16_F32BF16BF16_SSILNSN_5MajorE1ELSP_1ELNSN_7ScaleInE1ELSQ_1EEEEEENS4_6LayoutISC_NS5_IJNSA_ILi0EEESU_SU_EEEEENS5_IJNS4_10UnderscoreESX_SX_EEEEENS4_13SM90_TMA_LOADENS4_14ComposedLayoutINS4_7SwizzleILi3ELi4ELi3EEENS4_18smem_ptr_flag_bitsILi16EEENST_INS5_IJSF_NSA_ILi8EEEEEENS5_IJSB_SF_EEEEEEEvNS4_8identityES10_S1A_vS1B_EENS_8epilogue10collective6detail29Sm90TmaWarpSpecializedAdapterINS1E_15DefaultEpilogueISI_NS5_IJlSB_lEEES1I_NS1D_6thread17LinearCombinationISI_Li1EffLNS1J_9ScaleType4KindE0ELNS_15FloatRoundStyleE2ESI_EENS1_15EpilogueDefaultEEEEEvvEEEEvNT_6ParamsE,"aw",@nobits
	.sectionflags	@""
	.align	16
	.zero		1024


//--------------------- .nv.shared.reserved.0     --------------------------
	.section	.nv.shared.reserved.0,"aw",@nobits
	.weak		__nv_reservedSMEM_offset_0_alias
	.size		__nv_reservedSMEM_offset_0_alias, 0, 0
	.other		__nv_reservedSMEM_offset_0_alias,@"STO_CUDA_RESERVED_SHARED STV_DEFAULT"
__nv_reservedSMEM_offset_0_alias:
	.zero		0


//--------------------- .nv.global                --------------------------
	.section	.nv.global,"aw",@nobits
.nv.global:
	.type		_ZN40_INTERNAL_367b7283_4_k_cu_22e4b190_182804cute1_E,@object
	.size		_ZN40_INTERNAL_367b7283_4_k_cu_22e4b190_182804cute1_E,(_ZN40_INTERNAL_367b7283_4_k_cu_22e4b190_182804cuda3std3__45__cpo6cbeginE - _ZN40_INTERNAL_367b7283_4_k_cu_22e4b190_182804cute1_E)
_ZN40_INTERNAL_367b7283_4_k_cu_22e4b190_182804cute1_E:
	.zero		1
	.type		_ZN40_INTERNAL_367b7283_4_k_cu_22e4b190_182804cuda3std3__45__cpo6cbeginE,@object
	.size		_ZN40_INTERNAL_367b7283_4_k_cu_22e4b190_182804cuda3std3__45__cpo6cbeginE,(_ZN40_INTERNAL_367b7283_4_k_cu_22e4b190_182804cuda3std3__48in_placeE - _ZN40_INTERNAL_367b7283_4_k_cu_22e4b190_182804cuda3std3__45__cpo6cbeginE)
_ZN40_INTERNAL_367b7283_4_k_cu_22e4b190_182804cuda3std3__45__cpo6cbeginE:
	.zero		1
	.type		_ZN40_INTERNAL_367b7283_4_k_cu_22e4b190_182804cuda3std3__48in_placeE,@object
	.size		_ZN40_INTERNAL_367b7283_4_k_cu_22e4b190_182804cuda3std3__48in_placeE,(_ZN40_INTERNAL_367b7283_4_k_cu_22e4b190_182804cuda3std6ranges3__45__cpo9iter_moveE - _ZN40_INTERNAL_367b7283_4_k_cu_22e4b190_182804cuda3std3__48in_placeE)
_ZN40_INTERNAL_367b7283_4_k_cu_22e4b190_182804cuda3std3__48in_placeE:
	.zero		1
	.type		_ZN40_INTERNAL_367b7283_4_k_cu_22e4b190_182804cuda3std6ranges3__45__cpo9iter_moveE,@object
	.size		_ZN40_INTERNAL_367b7283_4_k_cu_22e4b190_182804cuda3std6ranges3__45__cpo9iter_moveE,(_ZN40_INTERNAL_367b7283_4_k_cu_22e4b190_182804cuda3std3__45__cpo5beginE - _ZN40_INTERNAL_367b7283_4_k_cu_22e4b190_182804cuda3std6ranges3__45__cpo9iter_moveE)
_ZN40_INTERNAL_367b7283_4_k_cu_22e4b190_182804cuda3std6ranges3__45__cpo9iter_moveE:
	.zero		1
	.type		_ZN40_INTERNAL_367b7283_4_k_cu_22e4b190_182804cuda3std3__45__cpo5beginE,@object
	.size		_ZN40_INTERNAL_367b7283_4_k_cu_22e4b190_182804cuda3std3__45__cpo5beginE,(_ZN40_INTERNAL_367b7283_4_k_cu_22e4b190_182804cuda3std3__442_GLOBAL__N__367b7283_4_k_cu_22e4b190_182806ignoreE - _ZN40_INTERNAL_367b7283_4_k_cu_22e4b190_182804cuda3std3__45__cpo5beginE)
_ZN40_INTERNAL_367b7283_4_k_cu_22e4b190_182804cuda3std3__45__cpo5beginE:
	.zero		1
	.type		_ZN40_INTERNAL_367b7283_4_k_cu_22e4b190_182804cuda3std3__442_GLOBAL__N__367b7283_4_k_cu_22e4b190_182806ignoreE,@object
	.size		_ZN40_INTERNAL_367b7283_4_k_cu_22e4b190_182804cuda3std3__442_GLOBAL__N__367b7283_4_k_cu_22e4b190_182806ignoreE,(_ZN40_INTERNAL_367b7283_4_k_cu_22e4b190_182804cute7productE - _ZN40_INTERNAL_367b7283_4_k_cu_22e4b190_182804cuda3std3__442_GLOBAL__N__367b7283_4_k_cu_22e4b190_182806ignoreE)
_ZN40_INTERNAL_367b7283_4_k_cu_22e4b190_182804cuda3std3__442_GLOBAL__N__367b7283_4_k_cu_22e4b190_182806ignoreE:
	.zero		1
	.type		_ZN40_INTERNAL_367b7283_4_k_cu_22e4b190_182804cute7productE,@object
	.size		_ZN40_INTERNAL_367b7283_4_k_cu_22e4b190_182804cute7productE,(_ZN40_INTERNAL_367b7283_4_k_cu_22e4b190_182804cuda3std3__45__cpo3endE - _ZN40_INTERNAL_367b7283_4_k_cu_22e4b190_182804cute7productE)
_ZN40_INTERNAL_367b7283_4_k_cu_22e4b190_182804cute7productE:
	.zero		1
	.type		_ZN40_INTERNAL_367b7283_4_k_cu_22e4b190_182804cuda3std3__45__cpo3endE,@object
	.size		_ZN40_INTERNAL_367b7283_4_k_cu_22e4b190_182804cuda3std3__45__cpo3endE,(_ZN40_INTERNAL_367b7283_4_k_cu_22e4b190_182804cuda3std3__419piecewise_constructE - _ZN40_INTERNAL_367b7283_4_k_cu_22e4b190_182804cuda3std3__45__cpo3endE)
_ZN40_INTERNAL_367b7283_4_k_cu_22e4b190_182804cuda3std3__45__cpo3endE:
	.zero		1
	.type		_ZN40_INTERNAL_367b7283_4_k_cu_22e4b190_182804cuda3std3__419piecewise_constructE,@object
	.size		_ZN40_INTERNAL_367b7283_4_k_cu_22e4b190_182804cuda3std3__419piecewise_constructE,(_ZN40_INTERNAL_367b7283_4_k_cu_22e4b190_182804cuda3std3__45__cpo4cendE - _ZN40_INTERNAL_367b7283_4_k_cu_22e4b190_182804cuda3std3__419piecewise_constructE)
_ZN40_INTERNAL_367b7283_4_k_cu_22e4b190_182804cuda3std3__419piecewise_constructE:
	.zero		1
	.type		_ZN40_INTERNAL_367b7283_4_k_cu_22e4b190_182804cuda3std3__45__cpo4cendE,@object
	.size		_ZN40_INTERNAL_367b7283_4_k_cu_22e4b190_182804cuda3std3__45__cpo4cendE,(_ZN40_INTERNAL_367b7283_4_k_cu_22e4b190_182804cuda3std6ranges3__45__cpo4swapE - _ZN40_INTERNAL_367b7283_4_k_cu_22e4b190_182804cuda3std3__45__cpo4cendE)
_ZN40_INTERNAL_367b7283_4_k_cu_22e4b190_182804cuda3std3__45__cpo4cendE:
	.zero		1
	.type		_ZN40_INTERNAL_367b7283_4_k_cu_22e4b190_182804cuda3std6ranges3__45__cpo4swapE,@object
	.size		_ZN40_INTERNAL_367b7283_4_k_cu_22e4b190_182804cuda3std6ranges3__45__cpo4swapE,(.L_8 - _ZN40_INTERNAL_367b7283_4_k_cu_22e4b190_182804cuda3std6ranges3__45__cpo4swapE)
_ZN40_INTERNAL_367b7283_4_k_cu_22e4b190_182804cuda3std6ranges3__45__cpo4swapE:
	.zero		1
.L_8:


//--------------------- .nv.constant0._ZN7cutlass13device_kernelINS_4gemm6kernel13GemmUniversalIN4cute5tupleIJiiiiEEENS1_10collective13CollectiveMmaINS1_34MainloopSm90TmaGmmaWarpSpecializedILi9ENS5_IJNS4_1CILi1EEESB_SB_EEENS1_32KernelTmaWarpSpecializedPingpongEEENS5_IJNSA_ILi64EEENSA_ILi128EEESF_EEENS_10bfloat16_tENS5_IJSB_llEEESI_SJ_NS4_8TiledMMAINS4_8MMA_AtomIJNS4_4SM904GMMA28MMA_64x128x16_F32BF16BF16_SSILNSN_5MajorE1ELSP_1ELNSN_7ScaleInE1ELSQ_1EEEEEENS4_6LayoutISC_NS5_IJNSA_ILi0EEESU_SU_EEEEENS5_IJNS4_10UnderscoreESX_SX_EEEEENS4_13SM90_TMA_LOADENS4_14ComposedLayoutINS4_7SwizzleILi3ELi4ELi3EEENS4_18smem_ptr_flag_bitsILi16EEENST_INS5_IJSF_NSA_ILi8EEEEEENS5_IJSB_SF_EEEEEEEvNS4_8identityES10_S1A_vS1B_EENS_8epilogue10collective6detail29Sm90TmaWarpSpecializedAdapterINS1E_15DefaultEpilogueISI_NS5_IJlSB_lEEES1I_NS1D_6thread17LinearCombinationISI_Li1EffLNS1J_9ScaleType4KindE0ELNS_15FloatRoundStyleE2ESI_EENS1_15EpilogueDefaultEEEEEvvEEEEvNT_6ParamsE --------------------------
	.section	.nv.constant0._ZN7cutlass13device_kernelINS_4gemm6kernel13GemmUniversalIN4cute5tupleIJiiiiEEENS1_10collective13CollectiveMmaINS1_34MainloopSm90TmaGmmaWarpSpecializedILi9ENS5_IJNS4_1CILi1EEESB_SB_EEENS1_32KernelTmaWarpSpecializedPingpongEEENS5_IJNSA_ILi64EEENSA_ILi128EEESF_EEENS_10bfloat16_tENS5_IJSB_llEEESI_SJ_NS4_8TiledMMAINS4_8MMA_AtomIJNS4_4SM904GMMA28MMA_64x128x16_F32BF16BF16_SSILNSN_5MajorE1ELSP_1ELNSN_7ScaleInE1ELSQ_1EEEEEENS4_6LayoutISC_NS5_IJNSA_ILi0EEESU_SU_EEEEENS5_IJNS4_10UnderscoreESX_SX_EEEEENS4_13SM90_TMA_LOADENS4_14ComposedLayoutINS4_7SwizzleILi3ELi4ELi3EEENS4_18smem_ptr_flag_bitsILi16EEENST_INS5_IJSF_NSA_ILi8EEEEEENS5_IJSB_SF_EEEEEEEvNS4_8identityES10_S1A_vS1B_EENS_8epilogue10collective6detail29Sm90TmaWarpSpecializedAdapterINS1E_15DefaultEpilogueISI_NS5_IJlSB_lEEES1I_NS1D_6thread17LinearCombinationISI_Li1EffLNS1J_9ScaleType4KindE0ELNS_15FloatRoundStyleE2ESI_EENS1_15EpilogueDefaultEEEEEvvEEEEvNT_6ParamsE,"a",@progbits
	.sectionflags	@""
	.align	4
.nv.constant0._ZN7cutlass13device_kernelINS_4gemm6kernel13GemmUniversalIN4cute5tupleIJiiiiEEENS1_10collective13CollectiveMmaINS1_34MainloopSm90TmaGmmaWarpSpecializedILi9ENS5_IJNS4_1CILi1EEESB_SB_EEENS1_32KernelTmaWarpSpecializedPingpongEEENS5_IJNSA_ILi64EEENSA_ILi128EEESF_EEENS_10bfloat16_tENS5_IJSB_llEEESI_SJ_NS4_8TiledMMAINS4_8MMA_AtomIJNS4_4SM904GMMA28MMA_64x128x16_F32BF16BF16_SSILNSN_5MajorE1ELSP_1ELNSN_7ScaleInE1ELSQ_1EEEEEENS4_6LayoutISC_NS5_IJNSA_ILi0EEESU_SU_EEEEENS5_IJNS4_10UnderscoreESX_SX_EEEEENS4_13SM90_TMA_LOADENS4_14ComposedLayoutINS4_7SwizzleILi3ELi4ELi3EEENS4_18smem_ptr_flag_bitsILi16EEENST_INS5_IJSF_NSA_ILi8EEEEEENS5_IJSB_SF_EEEEEEEvNS4_8identityES10_S1A_vS1B_EENS_8epilogue10collective6detail29Sm90TmaWarpSpecializedAdapterINS1E_15DefaultEpilogueISI_NS5_IJlSB_lEEES1I_NS1D_6thread17LinearCombinationISI_Li1EffLNS1J_9ScaleType4KindE0ELNS_15FloatRoundStyleE2ESI_EENS1_15EpilogueDefaultEEEEEvvEEEEvNT_6ParamsE:
	.zero		1664


//--------------------- SYMBOLS --------------------------

	.type		.nv.reservedSmem.offset0,@object
	.size		.nv.reservedSmem.offset0,0x4
	.type		__assertfail,@function
